	.target	sm_90a

	.elftype	@"ET_EXEC"


//--------------------- .note.nv.tkinfo           --------------------------
	.section	.note.nv.tkinfo,"",@"SHT_NOTE"
	.sectionflags	@"SHF_NOTE_NV_TKINFO"
	.tkinfo
        /*0018*/ 	.word	0x00000002
        /*0030*/ 	.string	""
        /*0030*/ 	.string	"ptxas"
        /*0030*/ 	.string	"Cuda compilation tools, release 13.0, V13.0.88"
        /*0030*/ 	.string	"Build cuda_13.0.r13.0/compiler.36424714_0"
        /*0030*/ 	.string	"-arch sm_90a -m 64 "



//--------------------- .note.nv.cuinfo           --------------------------
	.section	.note.nv.cuinfo,"",@"SHT_NOTE"
	.sectionflags	@"SHF_NOTE_NV_CUINFO"
        /*0018*/ 	.short	0x0002
        /*001a*/ 	.short	0x005a
        /*001c*/ 	.short	0x0082
	.zero		2


//--------------------- .nv.info                  --------------------------
	.section	.nv.info,"",@"SHT_CUDA_INFO"
	.align	4


	//----- nvinfo : EIATTR_REGCOUNT
	.align		4
        /*0000*/ 	.byte	0x04, 0x2f
        /*0002*/ 	.short	(.L_12 - .L_11)
	.align		4
.L_11:
        /*0004*/ 	.word	index@(_ZN7cutlass13device_kernelINS_4gemm6kernel13GemmUniversalIN4cute5tupleIJiiiiEEENS1_10collective13CollectiveMmaINS1_37MainloopSm90TmaGmmaWarpSpecializedFP8ILi3ENS5_IJNS4_1CILi1EEESB_SB_EEENS1_35KernelTmaWarpSpecializedCooperativeEEENS5_IJNSA_ILi256EEENSA_ILi128EEESG_EEENS_12float_e5m2_tENS5_IJlSB_lEEESI_SJ_NS4_8TiledMMAINS4_8MMA_AtomIJNS4_4SM904GMMA31MMA_64x128x32_F32E5M2E5M2_SS_TNILNSN_7ScaleInE1ELSP_1EEEEEENS4_6LayoutINS5_IJNSA_ILi2EEESB_SB_EEENS5_IJSB_NSA_ILi0EEESV_EEEEENS5_IJNS4_10UnderscoreESY_SY_EEEEENS4_13SM90_TMA_LOADENS4_14ComposedLayoutINS4_7SwizzleILi3ELi4ELi3EEENS4_18smem_ptr_flag_bitsILi8EEENSS_INS5_IJNSA_ILi8EEESG_EEENS5_IJSG_SB_EEEEEEEvNS4_8identityES11_S1B_vS1C_EENS_8epilogue10collective6detail29Sm90TmaWarpSpecializedAdapterINS1F_15DefaultEpilogueISI_SJ_SJ_NS1E_6thread17LinearCombinationISI_Li1EffLNS1J_9ScaleType4KindE0ELNS_15FloatRoundStyleE2ESI_EENS1_15EpilogueDefaultEEEEEvvEEEEvNT_6ParamsE)
        /*0008*/ 	.word	0x000000a8


	//----- nvinfo : EIATTR_FRAME_SIZE
	.align		4
.L_12:
        /*000c*/ 	.byte	0x04, 0x11
        /*000e*/ 	.short	(.L_14 - .L_13)
	.align		4
.L_13:
        /*0010*/ 	.word	index@(_ZN7cutlass13device_kernelINS_4gemm6kernel13GemmUniversalIN4cute5tupleIJiiiiEEENS1_10collective13CollectiveMmaINS1_37MainloopSm90TmaGmmaWarpSpecializedFP8ILi3ENS5_IJNS4_1CILi1EEESB_SB_EEENS1_35KernelTmaWarpSpecializedCooperativeEEENS5_IJNSA_ILi256EEENSA_ILi128EEESG_EEENS_12float_e5m2_tENS5_IJlSB_lEEESI_SJ_NS4_8TiledMMAINS4_8MMA_AtomIJNS4_4SM904GMMA31MMA_64x128x32_F32E5M2E5M2_SS_TNILNSN_7ScaleInE1ELSP_1EEEEEENS4_6LayoutINS5_IJNSA_ILi2EEESB_SB_EEENS5_IJSB_NSA_ILi0EEESV_EEEEENS5_IJNS4_10UnderscoreESY_SY_EEEEENS4_13SM90_TMA_LOADENS4_14ComposedLayoutINS4_7SwizzleILi3ELi4ELi3EEENS4_18smem_ptr_flag_bitsILi8EEENSS_INS5_IJNSA_ILi8EEESG_EEENS5_IJSG_SB_EEEEEEEvNS4_8identityES11_S1B_vS1C_EENS_8epilogue10collective6detail29Sm90TmaWarpSpecializedAdapterINS1F_15DefaultEpilogueISI_SJ_SJ_NS1E_6thread17LinearCombinationISI_Li1EffLNS1J_9ScaleType4KindE0ELNS_15FloatRoundStyleE2ESI_EENS1_15EpilogueDefaultEEEEEvvEEEEvNT_6ParamsE)
        /*0014*/ 	.word	0x000000f0


	//----- nvinfo : EIATTR_MIN_STACK_SIZE
	.align		4
.L_14:
        /*0018*/ 	.byte	0x04, 0x12
        /*001a*/ 	.short	(.L_16 - .L_15)
	.align		4
.L_15:
        /*001c*/ 	.word	index@(_ZN7cutlass13device_kernelINS_4gemm6kernel13GemmUniversalIN4cute5tupleIJiiiiEEENS1_10collective13CollectiveMmaINS1_37MainloopSm90TmaGmmaWarpSpecializedFP8ILi3ENS5_IJNS4_1CILi1EEESB_SB_EEENS1_35KernelTmaWarpSpecializedCooperativeEEENS5_IJNSA_ILi256EEENSA_ILi128EEESG_EEENS_12float_e5m2_tENS5_IJlSB_lEEESI_SJ_NS4_8TiledMMAINS4_8MMA_AtomIJNS4_4SM904GMMA31MMA_64x128x32_F32E5M2E5M2_SS_TNILNSN_7ScaleInE1ELSP_1EEEEEENS4_6LayoutINS5_IJNSA_ILi2EEESB_SB_EEENS5_IJSB_NSA_ILi0EEESV_EEEEENS5_IJNS4_10UnderscoreESY_SY_EEEEENS4_13SM90_TMA_LOADENS4_14ComposedLayoutINS4_7SwizzleILi3ELi4ELi3EEENS4_18smem_ptr_flag_bitsILi8EEENSS_INS5_IJNSA_ILi8EEESG_EEENS5_IJSG_SB_EEEEEEEvNS4_8identityES11_S1B_vS1C_EENS_8epilogue10collective6detail29Sm90TmaWarpSpecializedAdapterINS1F_15DefaultEpilogueISI_SJ_SJ_NS1E_6thread17LinearCombinationISI_Li1EffLNS1J_9ScaleType4KindE0ELNS_15FloatRoundStyleE2ESI_EENS1_15EpilogueDefaultEEEEEvvEEEEvNT_6ParamsE)
        /*0020*/ 	.word	0x000000f0
.L_16:


//--------------------- .nv.compat                --------------------------
	.section	.nv.compat,"",@"SHT_CUDA_COMPAT_INFO"
	.align	4
        /*0000*/ 	.byte	0x02, 0x09, 0x01, 0x00, 0x02, 0x02, 0x04, 0x00, 0x02, 0x05, 0x05, 0x00, 0x03, 0x07, 0x01, 0x01
        /*0010*/ 	.byte	0x02, 0x03, 0x01, 0x00, 0x02, 0x06, 0x01, 0x00, 0x04, 0x0b, 0x08, 0x00, 0x00, 0x00, 0x00, 0x00
        /*0020*/ 	.byte	0x00, 0x00, 0x00, 0x00


//--------------------- .nv.info._ZN7cutlass13device_kernelINS_4gemm6kernel13GemmUniversalIN4cute5tupleIJiiiiEEENS1_10collective13CollectiveMmaINS1_37MainloopSm90TmaGmmaWarpSpecializedFP8ILi3ENS5_IJNS4_1CILi1EEESB_SB_EEENS1_35KernelTmaWarpSpecializedCooperativeEEENS5_IJNSA_ILi256EEENSA_ILi128EEESG_EEENS_12float_e5m2_tENS5_IJlSB_lEEESI_SJ_NS4_8TiledMMAINS4_8MMA_AtomIJNS4_4SM904GMMA31MMA_64x128x32_F32E5M2E5M2_SS_TNILNSN_7ScaleInE1ELSP_1EEEEEENS4_6LayoutINS5_IJNSA_ILi2EEESB_SB_EEENS5_IJSB_NSA_ILi0EEESV_EEEEENS5_IJNS4_10UnderscoreESY_SY_EEEEENS4_13SM90_TMA_LOADENS4_14ComposedLayoutINS4_7SwizzleILi3ELi4ELi3EEENS4_18smem_ptr_flag_bitsILi8EEENSS_INS5_IJNSA_ILi8EEESG_EEENS5_IJSG_SB_EEEEEEEvNS4_8identityES11_S1B_vS1C_EENS_8epilogue10collective6detail29Sm90TmaWarpSpecializedAdapterINS1F_15DefaultEpilogueISI_SJ_SJ_NS1E_6thread17LinearCombinationISI_Li1EffLNS1J_9ScaleType4KindE0ELNS_15FloatRoundStyleE2ESI_EENS1_15EpilogueDefaultEEEEEvvEEEEvNT_6ParamsE --------------------------
	.section	.nv.info._ZN7cutlass13device_kernelINS_4gemm6kernel13GemmUniversalIN4cute5tupleIJiiiiEEENS1_10collective13CollectiveMmaINS1_37MainloopSm90TmaGmmaWarpSpecializedFP8ILi3ENS5_IJNS4_1CILi1EEESB_SB_EEENS1_35KernelTmaWarpSpecializedCooperativeEEENS5_IJNSA_ILi256EEENSA_ILi128EEESG_EEENS_12float_e5m2_tENS5_IJlSB_lEEESI_SJ_NS4_8TiledMMAINS4_8MMA_AtomIJNS4_4SM904GMMA31MMA_64x128x32_F32E5M2E5M2_SS_TNILNSN_7ScaleInE1ELSP_1EEEEEENS4_6LayoutINS5_IJNSA_ILi2EEESB_SB_EEENS5_IJSB_NSA_ILi0EEESV_EEEEENS5_IJNS4_10UnderscoreESY_SY_EEEEENS4_13SM90_TMA_LOADENS4_14ComposedLayoutINS4_7SwizzleILi3ELi4ELi3EEENS4_18smem_ptr_flag_bitsILi8EEENSS_INS5_IJNSA_ILi8EEESG_EEENS5_IJSG_SB_EEEEEEEvNS4_8identityES11_S1B_vS1C_EENS_8epilogue10collective6detail29Sm90TmaWarpSpecializedAdapterINS1F_15DefaultEpilogueISI_SJ_SJ_NS1E_6thread17LinearCombinationISI_Li1EffLNS1J_9ScaleType4KindE0ELNS_15FloatRoundStyleE2ESI_EENS1_15EpilogueDefaultEEEEEvvEEEEvNT_6ParamsE,"",@"SHT_CUDA_INFO"
	.sectionflags	@""
	.align	4


	//----- nvinfo : EIATTR_CUDA_API_VERSION
	.align		4
        /*0000*/ 	.byte	0x04, 0x37
        /*0002*/ 	.short	(.L_18 - .L_17)
.L_17:
        /*0004*/ 	.word	0x00000082


	//----- nvinfo : EIATTR_KPARAM_INFO
	.align		4
.L_18:
        /*0008*/ 	.byte	0x04, 0x17
        /*000a*/ 	.short	(.L_20 - .L_19)
.L_19:
        /*000c*/ 	.word	0x00000000
        /*0010*/ 	.short	0x0000
        /*0012*/ 	.short	0x0070
        /*0014*/ 	.byte	0x00, 0xf0, 0x01, 0x10


	//----- nvinfo : EIATTR_SPARSE_MMA_MASK
	.align		4
.L_20:
        /*0018*/ 	.byte	0x03, 0x50
        /*001a*/ 	.short	0x0000


	//----- nvinfo : EIATTR_MAXREG_COUNT
	.align		4
        /*001c*/ 	.byte	0x03, 0x1b
        /*001e*/ 	.short	0x00a8


	//----- nvinfo : EIATTR_NUM_BARRIERS
	.align		4
        /*0020*/ 	.byte	0x02, 0x4c
        /*0022*/ 	.byte	0x01
	.zero		1


	//----- nvinfo : EIATTR_ANNOTATIONS
	.align		4
        /*0024*/ 	.byte	0x04, 0x55
        /*0026*/ 	.short	(.L_22 - .L_21)


	//   ....[0]....
.L_21:
        /*0028*/ 	.word	0x00000001
        /*002c*/ 	.byte	0x70, 0x05, 0x00, 0x00, 0x01, 0x00, 0x00, 0x00, 0x90, 0x05, 0x00, 0x00, 0x01, 0x00, 0x00, 0x00
        /* <DEDUP_REMOVED lines=185> */
        /*0bcc*/ 	.byte	0x10, 0x03, 0x01, 0x00


	//----- nvinfo : EIATTR_MERCURY_ISA_VERSION
	.align		4
.L_22:
        /*0bd0*/ 	.byte	0x03, 0x5f
        /*0bd2*/ 	.short	0x0101


	//----- nvinfo : EIATTR_INT_WARP_WIDE_INSTR_OFFSETS
	.align		4
        /*0bd4*/ 	.byte	0x04, 0x31
        /*0bd6*/ 	.short	(.L_24 - .L_23)


	//   ....[0]....
.L_23:
        /*0bd8*/ 	.word	0x00000440


	//   ....[1]....
        /*0bdc*/ 	.word	0x00000450


	//   ....[2]....
        /*0be0*/ 	.word	0x00000580


	//----- nvinfo : EIATTR_COOP_GROUP_MASK_REGIDS
	.align		4
.L_24:
        /*0be4*/ 	.byte	0x04, 0x29
        /*0be6*/ 	.short	(.L_26 - .L_25)


	//   ....[0]....
.L_25:
        /*0be8*/ 	.word	0xffffffff


	//   ....[1]....
        /*0bec*/ 	.word	0xffffffff


	//   ....[2]....
        /*0bf0*/ 	.word	0xffffffff


	//   ....[3]....
        /*0bf4*/ 	.word	0xffffffff


	//   ....[4]....
        /*0bf8*/ 	.word	0xffffffff


	//----- nvinfo : EIATTR_COOP_GROUP_INSTR_OFFSETS
	.align		4
.L_26:
        /*0bfc*/ 	.byte	0x04, 0x28
        /*0bfe*/ 	.short	(.L_28 - .L_27)


	//   ....[0]....
.L_27:
        /*0c00*/ 	.word	0x00000070


	//   ....[1]....
        /*0c04*/ 	.word	0x00000080


	//   ....[2]....
        /*0c08*/ 	.word	0x000001a0


	//   ....[3]....
        /*0c0c*/ 	.word	0x00000390


	//   ....[4]....
        /*0c10*/ 	.word	0x000012d0


	//----- nvinfo : EIATTR_REG_RECONFIG
	.align		4
.L_28:
        /*0c14*/ 	.byte	0x01, 0x54
	.zero		2


	//----- nvinfo : EIATTR_MBARRIER_INSTR_OFFSETS
	.align		4
        /*0c18*/ 	.byte	0x04, 0x39
        /*0c1a*/ 	.short	(.L_30 - .L_29)


	//   ....[0]....
.L_29:
        /*0c1c*/ 	.word	0x00000320
        /*0c20*/ 	.word	0x000000ff
        /*0c24*/ 	.word	0x00000000
        /*0c28*/ 	.short	0x0100
        /*0c2a*/ 	.byte	0x09
	.zero		1


	//   ....[1]....
        /*0c2c*/ 	.word	0x00000330
        /*0c30*/ 	.word	0x000000ff
        /*0c34*/ 	.word	0x00000018
        /*0c38*/ 	.short	0x0100
        /*0c3a*/ 	.byte	0x09
	.zero		1


	//   ....[2]....
        /*0c3c*/ 	.word	0x00000340
        /*0c40*/ 	.word	0x000000ff
        /*0c44*/ 	.word	0x00000008
        /*0c48*/ 	.short	0x0100
        /*0c4a*/ 	.byte	0x09
	.zero		1


	//   ....[3]....
        /*0c4c*/ 	.word	0x00000350
        /*0c50*/ 	.word	0x000000ff
        /*0c54*/ 	.word	0x00000020
        /*0c58*/ 	.short	0x0100
        /*0c5a*/ 	.byte	0x09
	.zero		1


	//   ....[4]....
        /*0c5c*/ 	.word	0x00000360
        /*0c60*/ 	.word	0x000000ff
        /*0c64*/ 	.word	0x00000010
        /*0c68*/ 	.short	0x0100
        /*0c6a*/ 	.byte	0x09
	.zero		1


	//   ....[5]....
        /*0c6c*/ 	.word	0x00000370
        /*0c70*/ 	.word	0x000000ff
        /*0c74*/ 	.word	0x00000028
        /*0c78*/ 	.short	0x0100
        /*0c7a*/ 	.byte	0x09
	.zero		1


	//   ....[6]....
        /*0c7c*/ 	.word	0x000005b0
        /*0c80*/ 	.word	0x000000ff
        /*0c84*/ 	.word	0x00000040
        /*0c88*/ 	.short	0x0100
        /*0c8a*/ 	.byte	0x06
	.zero		1


	//   ....[7]....
        /*0c8c*/ 	.word	0x000005c0
        /*0c90*/ 	.word	0x000000ff
        /*0c94*/ 	.word	0x00000048
        /*0c98*/ 	.short	0x0100
        /*0c9a*/ 	.byte	0x06
	.zero		1


	//   ....[8]....
        /*0c9c*/ 	.word	0x00001ad0
        /*0ca0*/ 	.word	0x000000ff
        /*0ca4*/ 	.word	0x00000000
        /*0ca8*/ 	.short	0x010a
        /*0caa*/ 	.byte	0x06
	.zero		1


	//   ....[9]....
        /*0cac*/ 	.word	0x00001b10
        /*0cb0*/ 	.word	0x000000ff
        /*0cb4*/ 	.word	0x00000000
        /*0cb8*/ 	.short	0x010a
        /*0cba*/ 	.byte	0x06
	.zero		1


	//   ....[10]....
        /*0cbc*/ 	.word	0x00002e80
        /*0cc0*/ 	.word	0x000000ff
        /*0cc4*/ 	.word	0x00000000
        /*0cc8*/ 	.short	0x010a
        /*0cca*/ 	.byte	0x10
	.zero		1


	//   ....[11]....
        /*0ccc*/ 	.word	0x00002ec0
        /*0cd0*/ 	.word	0x000000ff
        /*0cd4*/ 	.word	0x00000000
        /*0cd8*/ 	.short	0x010a
        /*0cda*/ 	.byte	0x10
	.zero		1


	//   ....[12]....
        /*0cdc*/ 	.word	0x00004020
        /*0ce0*/ 	.word	0x000000ff
        /*0ce4*/ 	.word	0x00000000
        /*0ce8*/ 	.short	0x0101
        /*0cea*/ 	.byte	0x08
	.zero		1


	//   ....[13]....
        /*0cec*/ 	.word	0x000051b0
        /*0cf0*/ 	.word	0x000000ff
        /*0cf4*/ 	.word	0x00000000
        /*0cf8*/ 	.short	0x0101
        /*0cfa*/ 	.byte	0x08
	.zero		1


	//   ....[14]....
        /*0cfc*/ 	.word	0x0000f5c0
        /*0d00*/ 	.word	0x0000000d
        /*0d04*/ 	.word	0x00000018
        /*0d08*/ 	.short	0x010a
        /*0d0a*/ 	.byte	0x3f
	.zero		1


	//   ....[15]....
        /*0d0c*/ 	.word	0x0000f980
        /*0d10*/ 	.word	0x00000004
        /*0d14*/ 	.word	0x00000048
        /*0d18*/ 	.short	0x0101
        /*0d1a*/ 	.byte	0x3f
	.zero		1


	//   ....[16]....
        /*0d1c*/ 	.word	0x000100f0
        /*0d20*/ 	.word	0x00000007
        /*0d24*/ 	.word	0x00000000
        /*0d28*/ 	.short	0x010a
        /*0d2a*/ 	.byte	0x3f
	.zero		1


	//   ....[17]....
        /*0d2c*/ 	.word	0x00010170
        /*0d30*/ 	.word	0x00000009
        /*0d34*/ 	.word	0x00000000
        /*0d38*/ 	.short	0x010a
        /*0d3a*/ 	.byte	0x3f
	.zero		1


	//   ....[18]....
        /*0d3c*/ 	.word	0x00010200
        /*0d40*/ 	.word	0x00000003
        /*0d44*/ 	.word	0x00000000
        /*0d48*/ 	.short	0x010a
        /*0d4a*/ 	.byte	0x3f
	.zero		1


	//   ....[19]....
        /*0d4c*/ 	.word	0x00010270
        /*0d50*/ 	.word	0x00000003
        /*0d54*/ 	.word	0x00000000
        /*0d58*/ 	.short	0x010a
        /*0d5a*/ 	.byte	0x3f
	.zero		1


	//   ....[20]....
        /*0d5c*/ 	.word	0x000102e0
        /*0d60*/ 	.word	0x00000000
        /*0d64*/ 	.word	0x00000000
        /*0d68*/ 	.short	0x010a
        /*0d6a*/ 	.byte	0x3f
	.zero		1


	//   ....[21]....
        /*0d6c*/ 	.word	0x000103c0
        /*0d70*/ 	.word	0x0000000d
        /*0d74*/ 	.word	0x00000018
        /*0d78*/ 	.short	0x010a
        /*0d7a*/ 	.byte	0x3f
	.zero		1


	//   ....[22]....
        /*0d7c*/ 	.word	0x000104a0
        /*0d80*/ 	.word	0x00000007
        /*0d84*/ 	.word	0x00000000
        /*0d88*/ 	.short	0x010a
        /*0d8a*/ 	.byte	0x3f
	.zero		1


	//   ....[23]....
        /*0d8c*/ 	.word	0x000104f0
        /*0d90*/ 	.word	0x00000009
        /*0d94*/ 	.word	0x00000000
        /*0d98*/ 	.short	0x010a
        /*0d9a*/ 	.byte	0x3f
	.zero		1


	//----- nvinfo : EIATTR_NUM_MBARRIERS
	.align		4
.L_30:
        /*0d9c*/ 	.byte	0x03, 0x38
        /*0d9e*/ 	.short	0x0008


	//----- nvinfo : EIATTR_EXIT_INSTR_OFFSETS
	.align		4
        /*0da0*/ 	.byte	0x04, 0x1c
        /*0da2*/ 	.short	(.L_32 - .L_31)


	//   ....[0]....
.L_31:
        /*0da4*/ 	.word	0x00000620


	//   ....[1]....
        /*0da8*/ 	.word	0x00000f70


	//   ....[2]....
        /*0dac*/ 	.word	0x0000ec00


	//   ....[3]....
        /*0db0*/ 	.word	0x0000f250


	//   ....[4]....
        /*0db4*/ 	.word	0x00010250


	//----- nvinfo : EIATTR_MAX_THREADS
	.align		4
.L_32:
        /*0db8*/ 	.byte	0x04, 0x05
        /*0dba*/ 	.short	(.L_34 - .L_33)
.L_33:
        /*0dbc*/ 	.word	0x00000180
        /*0dc0*/ 	.word	0x00000001
        /*0dc4*/ 	.word	0x00000001


	//----- nvinfo : EIATTR_CRS_STACK_SIZE
	.align		4
.L_34:
        /*0dc8*/ 	.byte	0x04, 0x1e
        /*0dca*/ 	.short	(.L_36 - .L_35)
.L_35:
        /*0dcc*/ 	.word	0x00000000


	//----- nvinfo : EIATTR_CBANK_PARAM_SIZE
	.align		4
.L_36:
        /*0dd0*/ 	.byte	0x03, 0x19
        /*0dd2*/ 	.short	0x0470


	//----- nvinfo : EIATTR_PARAM_CBANK
	.align		4
        /*0dd4*/ 	.byte	0x04, 0x0a
        /*0dd6*/ 	.short	(.L_38 - .L_37)
	.align		4
.L_37:
        /*0dd8*/ 	.word	index@(.nv.constant0._ZN7cutlass13device_kernelINS_4gemm6kernel13GemmUniversalIN4cute5tupleIJiiiiEEENS1_10collective13CollectiveMmaINS1_37MainloopSm90TmaGmmaWarpSpecializedFP8ILi3ENS5_IJNS4_1CILi1EEESB_SB_EEENS1_35KernelTmaWarpSpecializedCooperativeEEENS5_IJNSA_ILi256EEENSA_ILi128EEESG_EEENS_12float_e5m2_tENS5_IJlSB_lEEESI_SJ_NS4_8TiledMMAINS4_8MMA_AtomIJNS4_4SM904GMMA31MMA_64x128x32_F32E5M2E5M2_SS_TNILNSN_7ScaleInE1ELSP_1EEEEEENS4_6LayoutINS5_IJNSA_ILi2EEESB_SB_EEENS5_IJSB_NSA_ILi0EEESV_EEEEENS5_IJNS4_10UnderscoreESY_SY_EEEEENS4_13SM90_TMA_LOADENS4_14ComposedLayoutINS4_7SwizzleILi3ELi4ELi3EEENS4_18smem_ptr_flag_bitsILi8EEENSS_INS5_IJNSA_ILi8EEESG_EEENS5_IJSG_SB_EEEEEEEvNS4_8identityES11_S1B_vS1C_EENS_8epilogue10collective6detail29Sm90TmaWarpSpecializedAdapterINS1F_15DefaultEpilogueISI_SJ_SJ_NS1E_6thread17LinearCombinationISI_Li1EffLNS1J_9ScaleType4KindE0ELNS_15FloatRoundStyleE2ESI_EENS1_15EpilogueDefaultEEEEEvvEEEEvNT_6ParamsE)
        /*0ddc*/ 	.short	0x0210
        /*0dde*/ 	.short	0x0470


	//----- nvinfo : EIATTR_SW_WAR
	.align		4
.L_38:
        /*0de0*/ 	.byte	0x04, 0x36
        /*0de2*/ 	.short	(.L_40 - .L_39)
.L_39:
        /*0de4*/ 	.word	0x00000008
.L_40:


//--------------------- .nv.callgraph             --------------------------
	.section	.nv.callgraph,"",@"SHT_CUDA_CALLGRAPH"
	.align	4
	.sectionentsize	8
	.align		4
        /*0000*/ 	.word	0x00000000
	.align		4
        /*0004*/ 	.word	0xffffffff
	.align		4
        /*0008*/ 	.word	0x00000000
	.align		4
        /*000c*/ 	.word	0xfffffffe
	.align		4
        /*0010*/ 	.word	0x00000000
	.align		4
        /*0014*/ 	.word	0xfffffffd
	.align		4
        /*0018*/ 	.word	0x00000000
	.align		4
        /*001c*/ 	.word	0xfffffffc


//--------------------- .nv.constant4             --------------------------
	.section	.nv.constant4,"a",@progbits
	.align	8
	.align		8
.nv.constant4:
        /*0000*/ 	.dword	_ZN39_INTERNAL_1cdc4582_4_k_cu_0844791d_44274cuda3std3__45__cpo5beginE
	.align		8
        /*0008*/ 	.dword	_ZN39_INTERNAL_1cdc4582_4_k_cu_0844791d_44274cuda3std3__45__cpo3endE
	.align		8
        /*0010*/ 	.dword	_ZN39_INTERNAL_1cdc4582_4_k_cu_0844791d_44274cuda3std3__45__cpo6cbeginE
	.align		8
        /*0018*/ 	.dword	_ZN39_INTERNAL_1cdc4582_4_k_cu_0844791d_44274cuda3std3__45__cpo4cendE
	.align		8
        /*0020*/ 	.dword	_ZN39_INTERNAL_1cdc4582_4_k_cu_0844791d_44274cuda3std3__441_GLOBAL__N__1cdc4582_4_k_cu_0844791d_44276ignoreE
	.align		8
        /*0028*/ 	.dword	_ZN39_INTERNAL_1cdc4582_4_k_cu_0844791d_44274cuda3std3__419piecewise_constructE
	.align		8
        /*0030*/ 	.dword	_ZN39_INTERNAL_1cdc4582_4_k_cu_0844791d_44274cuda3std3__48in_placeE
	.align		8
        /*0038*/ 	.dword	_ZN39_INTERNAL_1cdc4582_4_k_cu_0844791d_44274cuda3std6ranges3__45__cpo4swapE
	.align		8
        /*0040*/ 	.dword	_ZN39_INTERNAL_1cdc4582_4_k_cu_0844791d_44274cuda3std6ranges3__45__cpo9iter_moveE
	.align		8
        /*0048*/ 	.dword	_ZN39_INTERNAL_1cdc4582_4_k_cu_0844791d_44274cute7productE
	.align		8
        /*0050*/ 	.dword	_ZN39_INTERNAL_1cdc4582_4_k_cu_0844791d_44274cute1_E


//--------------------- .text._ZN7cutlass13device_kernelINS_4gemm6kernel13GemmUniversalIN4cute5tupleIJiiiiEEENS1_10collective13CollectiveMmaINS1_37MainloopSm90TmaGmmaWarpSpecializedFP8ILi3ENS5_IJNS4_1CILi1EEESB_SB_EEENS1_35KernelTmaWarpSpecializedCooperativeEEENS5_IJNSA_ILi256EEENSA_ILi128EEESG_EEENS_12float_e5m2_tENS5_IJlSB_lEEESI_SJ_NS4_8TiledMMAINS4_8MMA_AtomIJNS4_4SM904GMMA31MMA_64x128x32_F32E5M2E5M2_SS_TNILNSN_7ScaleInE1ELSP_1EEEEEENS4_6LayoutINS5_IJNSA_ILi2EEESB_SB_EEENS5_IJSB_NSA_ILi0EEESV_EEEEENS5_IJNS4_10UnderscoreESY_SY_EEEEENS4_13SM90_TMA_LOADENS4_14ComposedLayoutINS4_7SwizzleILi3ELi4ELi3EEENS4_18smem_ptr_flag_bitsILi8EEENSS_INS5_IJNSA_ILi8EEESG_EEENS5_IJSG_SB_EEEEEEEvNS4_8identityES11_S1B_vS1C_EENS_8epilogue10collective6detail29Sm90TmaWarpSpecializedAdapterINS1F_15DefaultEpilogueISI_SJ_SJ_NS1E_6thread17LinearCombinationISI_Li1EffLNS1J_9ScaleType4KindE0ELNS_15FloatRoundStyleE2ESI_EENS1_15EpilogueDefaultEEEEEvvEEEEvNT_6ParamsE --------------------------
	.section	.text._ZN7cutlass13device_kernelINS_4gemm6kernel13GemmUniversalIN4cute5tupleIJiiiiEEENS1_10collective13CollectiveMmaINS1_37MainloopSm90TmaGmmaWarpSpecializedFP8ILi3ENS5_IJNS4_1CILi1EEESB_SB_EEENS1_35KernelTmaWarpSpecializedCooperativeEEENS5_IJNSA_ILi256EEENSA_ILi128EEESG_EEENS_12float_e5m2_tENS5_IJlSB_lEEESI_SJ_NS4_8TiledMMAINS4_8MMA_AtomIJNS4_4SM904GMMA31MMA_64x128x32_F32E5M2E5M2_SS_TNILNSN_7ScaleInE1ELSP_1EEEEEENS4_6LayoutINS5_IJNSA_ILi2EEESB_SB_EEENS5_IJSB_NSA_ILi0EEESV_EEEEENS5_IJNS4_10UnderscoreESY_SY_EEEEENS4_13SM90_TMA_LOADENS4_14ComposedLayoutINS4_7SwizzleILi3ELi4ELi3EEENS4_18smem_ptr_flag_bitsILi8EEENSS_INS5_IJNSA_ILi8EEESG_EEENS5_IJSG_SB_EEEEEEEvNS4_8identityES11_S1B_vS1C_EENS_8epilogue10collective6detail29Sm90TmaWarpSpecializedAdapterINS1F_15DefaultEpilogueISI_SJ_SJ_NS1E_6thread17LinearCombinationISI_Li1EffLNS1J_9ScaleType4KindE0ELNS_15FloatRoundStyleE2ESI_EENS1_15EpilogueDefaultEEEEEvvEEEEvNT_6ParamsE,"ax",@progbits
	.align	128
.text._ZN7cutlass13device_kernelINS_4gemm6kernel13GemmUniversalIN4cute5tupleIJiiiiEEENS1_10collective13CollectiveMmaINS1_37MainloopSm90TmaGmmaWarpSpecializedFP8ILi3ENS5_IJNS4_1CILi1EEESB_SB_EEENS1_35KernelTmaWarpSpecializedCooperativeEEENS5_IJNSA_ILi256EEENSA_ILi128EEESG_EEENS_12float_e5m2_tENS5_IJlSB_lEEESI_SJ_NS4_8TiledMMAINS4_8MMA_AtomIJNS4_4SM904GMMA31MMA_64x128x32_F32E5M2E5M2_SS_TNILNSN_7ScaleInE1ELSP_1EEEEEENS4_6LayoutINS5_IJNSA_ILi2EEESB_SB_EEENS5_IJSB_NSA_ILi0EEESV_EEEEENS5_IJNS4_10UnderscoreESY_SY_EEEEENS4_13SM90_TMA_LOADENS4_14ComposedLayoutINS4_7SwizzleILi3ELi4ELi3EEENS4_18smem_ptr_flag_bitsILi8EEENSS_INS5_IJNSA_ILi8EEESG_EEENS5_IJSG_SB_EEEEEEEvNS4_8identityES11_S1B_vS1C_EENS_8epilogue10collective6detail29Sm90TmaWarpSpecializedAdapterINS1F_15DefaultEpilogueISI_SJ_SJ_NS1E_6thread17LinearCombinationISI_Li1EffLNS1J_9ScaleType4KindE0ELNS_15FloatRoundStyleE2ESI_EENS1_15EpilogueDefaultEEEEEvvEEEEvNT_6ParamsE:
        .type           _ZN7cutlass13device_kernelINS_4gemm6kernel13GemmUniversalIN4cute5tupleIJiiiiEEENS1_10collective13CollectiveMmaINS1_37MainloopSm90TmaGmmaWarpSpecializedFP8ILi3ENS5_IJNS4_1CILi1EEESB_SB_EEENS1_35KernelTmaWarpSpecializedCooperativeEEENS5_IJNSA_ILi256EEENSA_ILi128EEESG_EEENS_12float_e5m2_tENS5_IJlSB_lEEESI_SJ_NS4_8TiledMMAINS4_8MMA_AtomIJNS4_4SM904GMMA31MMA_64x128x32_F32E5M2E5M2_SS_TNILNSN_7ScaleInE1ELSP_1EEEEEENS4_6LayoutINS5_IJNSA_ILi2EEESB_SB_EEENS5_IJSB_NSA_ILi0EEESV_EEEEENS5_IJNS4_10UnderscoreESY_SY_EEEEENS4_13SM90_TMA_LOADENS4_14ComposedLayoutINS4_7SwizzleILi3ELi4ELi3EEENS4_18smem_ptr_flag_bitsILi8EEENSS_INS5_IJNSA_ILi8EEESG_EEENS5_IJSG_SB_EEEEEEEvNS4_8identityES11_S1B_vS1C_EENS_8epilogue10collective6detail29Sm90TmaWarpSpecializedAdapterINS1F_15DefaultEpilogueISI_SJ_SJ_NS1E_6thread17LinearCombinationISI_Li1EffLNS1J_9ScaleType4KindE0ELNS_15FloatRoundStyleE2ESI_EENS1_15EpilogueDefaultEEEEEvvEEEEvNT_6ParamsE,@function
        .size           _ZN7cutlass13device_kernelINS_4gemm6kernel13GemmUniversalIN4cute5tupleIJiiiiEEENS1_10collective13CollectiveMmaINS1_37MainloopSm90TmaGmmaWarpSpecializedFP8ILi3ENS5_IJNS4_1CILi1EEESB_SB_EEENS1_35KernelTmaWarpSpecializedCooperativeEEENS5_IJNSA_ILi256EEENSA_ILi128EEESG_EEENS_12float_e5m2_tENS5_IJlSB_lEEESI_SJ_NS4_8TiledMMAINS4_8MMA_AtomIJNS4_4SM904GMMA31MMA_64x128x32_F32E5M2E5M2_SS_TNILNSN_7ScaleInE1ELSP_1EEEEEENS4_6LayoutINS5_IJNSA_ILi2EEESB_SB_EEENS5_IJSB_NSA_ILi0EEESV_EEEEENS5_IJNS4_10UnderscoreESY_SY_EEEEENS4_13SM90_TMA_LOADENS4_14ComposedLayoutINS4_7SwizzleILi3ELi4ELi3EEENS4_18smem_ptr_flag_bitsILi8EEENSS_INS5_IJNSA_ILi8EEESG_EEENS5_IJSG_SB_EEEEEEEvNS4_8identityES11_S1B_vS1C_EENS_8epilogue10collective6detail29Sm90TmaWarpSpecializedAdapterINS1F_15DefaultEpilogueISI_SJ_SJ_NS1E_6thread17LinearCombinationISI_Li1EffLNS1J_9ScaleType4KindE0ELNS_15FloatRoundStyleE2ESI_EENS1_15EpilogueDefaultEEEEEvvEEEEvNT_6ParamsE,(.L_x_327 - _ZN7cutlass13device_kernelINS_4gemm6kernel13GemmUniversalIN4cute5tupleIJiiiiEEENS1_10collective13CollectiveMmaINS1_37MainloopSm90TmaGmmaWarpSpecializedFP8ILi3ENS5_IJNS4_1CILi1EEESB_SB_EEENS1_35KernelTmaWarpSpecializedCooperativeEEENS5_IJNSA_ILi256EEENSA_ILi128EEESG_EEENS_12float_e5m2_tENS5_IJlSB_lEEESI_SJ_NS4_8TiledMMAINS4_8MMA_AtomIJNS4_4SM904GMMA31MMA_64x128x32_F32E5M2E5M2_SS_TNILNSN_7ScaleInE1ELSP_1EEEEEENS4_6LayoutINS5_IJNSA_ILi2EEESB_SB_EEENS5_IJSB_NSA_ILi0EEESV_EEEEENS5_IJNS4_10UnderscoreESY_SY_EEEEENS4_13SM90_TMA_LOADENS4_14ComposedLayoutINS4_7SwizzleILi3ELi4ELi3EEENS4_18smem_ptr_flag_bitsILi8EEENSS_INS5_IJNSA_ILi8EEESG_EEENS5_IJSG_SB_EEEEEEEvNS4_8identityES11_S1B_vS1C_EENS_8epilogue10collective6detail29Sm90TmaWarpSpecializedAdapterINS1F_15DefaultEpilogueISI_SJ_SJ_NS1E_6thread17LinearCombinationISI_Li1EffLNS1J_9ScaleType4KindE0ELNS_15FloatRoundStyleE2ESI_EENS1_15EpilogueDefaultEEEEEvvEEEEvNT_6ParamsE)
        .other          _ZN7cutlass13device_kernelINS_4gemm6kernel13GemmUniversalIN4cute5tupleIJiiiiEEENS1_10collective13CollectiveMmaINS1_37MainloopSm90TmaGmmaWarpSpecializedFP8ILi3ENS5_IJNS4_1CILi1EEESB_SB_EEENS1_35KernelTmaWarpSpecializedCooperativeEEENS5_IJNSA_ILi256EEENSA_ILi128EEESG_EEENS_12float_e5m2_tENS5_IJlSB_lEEESI_SJ_NS4_8TiledMMAINS4_8MMA_AtomIJNS4_4SM904GMMA31MMA_64x128x32_F32E5M2E5M2_SS_TNILNSN_7ScaleInE1ELSP_1EEEEEENS4_6LayoutINS5_IJNSA_ILi2EEESB_SB_EEENS5_IJSB_NSA_ILi0EEESV_EEEEENS5_IJNS4_10UnderscoreESY_SY_EEEEENS4_13SM90_TMA_LOADENS4_14ComposedLayoutINS4_7SwizzleILi3ELi4ELi3EEENS4_18smem_ptr_flag_bitsILi8EEENSS_INS5_IJNSA_ILi8EEESG_EEENS5_IJSG_SB_EEEEEEEvNS4_8identityES11_S1B_vS1C_EENS_8epilogue10collective6detail29Sm90TmaWarpSpecializedAdapterINS1F_15DefaultEpilogueISI_SJ_SJ_NS1E_6thread17LinearCombinationISI_Li1EffLNS1J_9ScaleType4KindE0ELNS_15FloatRoundStyleE2ESI_EENS1_15EpilogueDefaultEEEEEvvEEEEvNT_6ParamsE,@"STO_CUDA_ENTRY STV_DEFAULT"
_ZN7cutlass13device_kernelINS_4gemm6kernel13GemmUniversalIN4cute5tupleIJiiiiEEENS1_10collective13CollectiveMmaINS1_37MainloopSm90TmaGmmaWarpSpecializedFP8ILi3ENS5_IJNS4_1CILi1EEESB_SB_EEENS1_35KernelTmaWarpSpecializedCooperativeEEENS5_IJNSA_ILi256EEENSA_ILi128EEESG_EEENS_12float_e5m2_tENS5_IJlSB_lEEESI_SJ_NS4_8TiledMMAINS4_8MMA_AtomIJNS4_4SM904GMMA31MMA_64x128x32_F32E5M2E5M2_SS_TNILNSN_7ScaleInE1ELSP_1EEEEEENS4_6LayoutINS5_IJNSA_ILi2EEESB_SB_EEENS5_IJSB_NSA_ILi0EEESV_EEEEENS5_IJNS4_10UnderscoreESY_SY_EEEEENS4_13SM90_TMA_LOADENS4_14ComposedLayoutINS4_7SwizzleILi3ELi4ELi3EEENS4_18smem_ptr_flag_bitsILi8EEENSS_INS5_IJNSA_ILi8EEESG_EEENS5_IJSG_SB_EEEEEEEvNS4_8identityES11_S1B_vS1C_EENS_8epilogue10collective6detail29Sm90TmaWarpSpecializedAdapterINS1F_15DefaultEpilogueISI_SJ_SJ_NS1E_6thread17LinearCombinationISI_Li1EffLNS1J_9ScaleType4KindE0ELNS_15FloatRoundStyleE2ESI_EENS1_15EpilogueDefaultEEEEEvvEEEEvNT_6ParamsE:
[----:B------:R-:W0:Y:S02]  /*0000*/  LDC R1, c[0x0][0x28] ;  /* 0x00000a00ff017b82 */ /* 0x000e240000000800 */
[----:B0-----:R-:W-:Y:S01]  /*0010*/  VIADD R1, R1, 0xffffff10 ;  /* 0xffffff1001017836 */ /* 0x001fe20000000000 */
[----:B------:R-:W0:Y:S01]  /*0020*/  S2R R2, SR_TID.X ;  /* 0x0000000000027919 */ /* 0x000e220000002100 */
[----:B------:R-:W-:Y:S01]  /*0030*/  ELECT P0, URZ, PT ;  /* 0x00000000003f782f */ /* 0x000fe20003800000 */
[----:B------:R-:W-:Y:S01]  /*0040*/  BSSY B0, `(.L_x_0) ;  /* 0x0000015000007945 */ /* 0x000fe20003800000 */
[--C-:B0-----:R-:W-:Y:S02]  /*0050*/  SHF.R.U32.HI R0, RZ, 0x5, R2.reuse ;  /* 0x00000005ff007819 */ /* 0x101fe40000011602 */
[----:B------:R-:W-:-:S03]  /*0060*/  SHF.R.U32.HI R2, RZ, 0x7, R2 ;  /* 0x00000007ff027819 */ /* 0x000fc60000011602 */
[----:B------:R-:W0:Y:S04]  /*0070*/  SHFL.IDX PT, R3, R0, RZ, 0x1f ;  /* 0x00001fff00037589 */ /* 0x000e2800000e0000 */
[----:B------:R-:W1:Y:S01]  /*0080*/  SHFL.IDX PT, R2, R2, RZ, 0x1f ;  /* 0x00001fff02027589 */ /* 0x000e6200000e0000 */
[----:B0-----:R-:W-:Y:S02]  /*0090*/  R2UR UR4, R3 ;  /* 0x00000000030472ca */ /* 0x001fe400000e0000 */
[----:B-1----:R-:W-:-:S11]  /*00a0*/  R2UR UR6, R2 ;  /* 0x00000000020672ca */ /* 0x002fd600000e0000 */
[----:B------:R-:W-:Y:S02]  /*00b0*/  USHF.R.S32.HI UR5, URZ, 0x1f, UR4 ;  /* 0x0000001f3f057899 */ /* 0x000fe40008011404 */
[----:B------:R-:W-:Y:S02]  /*00c0*/  ISETP.NE.OR P0, PT, RZ, UR4, !P0 ;  /* 0x00000004ff007c0c */ /* 0x000fe4000c705670 */
[----:B------:R-:W-:-:S04]  /*00d0*/  ULEA.HI UR5, UR5, UR4, URZ, 0x2 ;  /* 0x0000000405057291 */ /* 0x000fc8000f8f103f */
[----:B------:R-:W-:-:S04]  /*00e0*/  ULOP3.LUT UR5, UR5, 0xfffffffc, URZ, 0xc0, !UPT ;  /* 0xfffffffc05057892 */ /* 0x000fc8000f8ec03f */
[----:B------:R-:W-:-:S03]  /*00f0*/  UIADD3 UR8, UR4, -UR5, URZ ;  /* 0x8000000504087290 */ /* 0x000fc6000fffe03f */
[----:B------:R-:W-:Y:S09]  /*0100*/  @P0 BRA `(.L_x_1) ;  /* 0x0000000000200947 */ /* 0x000ff20003800000 */
[----:B------:R-:W-:Y:S02]  /*0110*/  ULDC.64 UR4, c[0x0][0x198] ;  /* 0x0000660000047ab9 */ /* 0x000fe40000000a00 */
[----:B------:R-:W-:Y:S02]  /*0120*/  UIADD3 UR10, UP0, UR4, 0xf0, URZ ;  /* 0x000000f0040a7890 */ /* 0x000fe4000ff1e03f */
[----:B------:R-:W-:Y:S02]  /*0130*/  UIADD3 UR4, UP1, UR4, 0x1f0, URZ ;  /* 0x000001f004047890 */ /* 0x000fe4000ff3e03f */
[----:B------:R-:W-:Y:S02]  /*0140*/  UIADD3.X UR11, URZ, UR5, URZ, UP0, !UPT ;  /* 0x000000053f0b7290 */ /* 0x000fe400087fe43f */
[----:B------:R-:W-:-:S07]  /*0150*/  UIADD3.X UR5, URZ, UR5, URZ, UP1, !UPT ;  /* 0x000000053f057290 */ /* 0x000fce0008ffe43f */
[----:B------:R0:W-:Y:S02]  /*0160*/  UTMACCTL.PF [UR10] ;  /* 0x000000000a0079b9 */ /* 0x0001e40008040000 */
[----:B------:R0:W-:Y:S02]  /*0170*/  UTMACCTL.PF [UR4] ;  /* 0x00000000040079b9 */ /* 0x0001e40008040000 */
[----:B0-----:R-:W-:Y:S01]  /*0180*/  NOP ;  /* 0x0000000000007918 */ /* 0x001fe20000000000 */
.L_x_1:
[----:B------:R-:W-:Y:S05]  /*0190*/  BSYNC B0 ;  /* 0x0000000000007941 */ /* 0x000fea0003800000 */
.L_x_0:
[----:B------:R-:W0:Y:S01]  /*01a0*/  SHFL.IDX PT, R2, R0, RZ, 0x1f ;  /* 0x00001fff00027589 */ /* 0x000e2200000e0000 */
[----:B------:R-:W-:Y:S01]  /*01b0*/  UISETP.NE.AND UP0, UPT, UR8, 0x3, UPT ;  /* 0x000000030800788c */ /* 0x000fe2000bf05270 */
[----:B------:R-:W-:Y:S01]  /*01c0*/  ISETP.NE.AND P1, PT, RZ, UR6, PT ;  /* 0x00000006ff007c0c */ /* 0x000fe2000bf25270 */
[----:B------:R-:W-:Y:S02]  /*01d0*/  UIADD3 UR10, UR6, -0x1, URZ ;  /* 0xffffffff060a7890 */ /* 0x000fe4000fffe03f */
[----:B------:R-:W-:Y:S02]  /*01e0*/  UISETP.EQ.OR UP0, UPT, UR8, URZ, !UP0 ;  /* 0x0000003f0800728c */ /* 0x000fe4000c702670 */
[----:B------:R-:W-:Y:S02]  /*01f0*/  UISETP.GE.U32.AND UP1, UPT, UR10, 0x2, UPT ;  /* 0x000000020a00788c */ /* 0x000fe4000bf26070 */
[----:B------:R-:W-:-:S04]  /*0200*/  UISETP.EQ.AND UP0, UPT, UR6, URZ, UP0 ;  /* 0x0000003f0600728c */ /* 0x000fc80008702270 */
[----:B------:R-:W-:-:S04]  /*0210*/  USEL UR13, URZ, 0x1, !UP0 ;  /* 0x000000013f0d7887 */ /* 0x000fc8000c000000 */
[----:B------:R-:W-:Y:S01]  /*0220*/  USEL UR13, UR13, 0x2, UP1 ;  /* 0x000000020d0d7887 */ /* 0x000fe20008800000 */
[----:B0-----:R-:W-:-:S13]  /*0230*/  ISETP.NE.AND P0, PT, R2, RZ, PT ;  /* 0x000000ff0200720c */ /* 0x001fda0003f05270 */
[----:B------:R-:W-:Y:S05]  /*0240*/  @P0 BRA `(.L_x_2) ;  /* 0x0000000000500947 */ /* 0x000fea0003800000 */
[----:B------:R-:W0:Y:S01]  /*0250*/  S2UR UR9, SR_CgaCtaId ;  /* 0x00000000000979c3 */ /* 0x000e220000008800 */
[----:B------:R-:W-:Y:S01]  /*0260*/  UMOV UR4, 0x400 ;  /* 0x0000040000047882 */ /* 0x000fe20000000000 */
[----:B------:R-:W-:Y:S01]  /*0270*/  UMOV UR5, 0x1 ;  /* 0x0000000100057882 */ /* 0x000fe20000000000 */
[----:B------:R-:W-:Y:S01]  /*0280*/  UMOV UR6, 0x100 ;  /* 0x0000010000067882 */ /* 0x000fe20000000000 */
[----:B------:R-:W-:Y:S01]  /*0290*/  ELECT P0, URZ, PT ;  /* 0x00000000003f782f */ /* 0x000fe20003800000 */
[----:B------:R-:W-:-:S04]  /*02a0*/  UIADD3 UR6, -UR6, 0x100000, URZ ;  /* 0x0010000006067890 */ /* 0x000fc8000fffe13f */
[----:B------:R-:W-:Y:S02]  /*02b0*/  USHF.L.U32 UR7, UR6, 0xb, URZ ;  /* 0x0000000b06077899 */ /* 0x000fe4000800063f */
[----:B------:R-:W-:Y:S02]  /*02c0*/  USHF.L.U32 UR6, UR6, 0x1, URZ ;  /* 0x0000000106067899 */ /* 0x000fe4000800063f */
[----:B0-----:R-:W-:Y:S02]  /*02d0*/  ULEA UR9, UR9, UR4, 0x18 ;  /* 0x0000000409097291 */ /* 0x001fe4000f8ec03f */
[----:B------:R-:W-:-:S04]  /*02e0*/  UIADD3 UR4, -UR5, 0x100000, URZ ;  /* 0x0010000005047890 */ /* 0x000fc8000fffe13f */
[----:B------:R-:W-:Y:S02]  /*02f0*/  USHF.L.U32 UR5, UR4, 0xb, URZ ;  /* 0x0000000b04057899 */ /* 0x000fe4000800063f */
[----:B------:R-:W-:Y:S01]  /*0300*/  USHF.L.U32 UR4, UR4, 0x1, URZ ;  /* 0x0000000104047899 */ /* 0x000fe2000800063f */
[----:B------:R-:W0:Y:S11]  /*0310*/  FENCE.VIEW.ASYNC.S ;  /* 0x00000000000073c6 */ /* 0x000e360000000000 */
[----:B0-----:R0:W1:Y:S01]  /*0320*/  SYNCS.EXCH.64 URZ, [UR9], UR4 ;  /* 0x00000004093f75b2 */ /* 0x0010620008000100 */
[----:B------:R0:W2:Y:S01]  /*0330*/  SYNCS.EXCH.64 URZ, [UR9+0x18], UR6 ;  /* 0x00001806093f75b2 */ /* 0x0000a20008000100 */
[----:B------:R0:W3:Y:S01]  /*0340*/  SYNCS.EXCH.64 URZ, [UR9+0x8], UR4 ;  /* 0x00000804093f75b2 */ /* 0x0000e20008000100 */
[----:B------:R0:W4:Y:S01]  /*0350*/  SYNCS.EXCH.64 URZ, [UR9+0x20], UR6 ;  /* 0x00002006093f75b2 */ /* 0x0001220008000100 */
[----:B------:R0:W0:Y:S01]  /*0360*/  SYNCS.EXCH.64 URZ, [UR9+0x10], UR4 ;  /* 0x00001004093f75b2 */ /* 0x0000220008000100 */
[----:B------:R0:W0:Y:S01]  /*0370*/  SYNCS.EXCH.64 URZ, [UR9+0x28], UR6 ;  /* 0x00002806093f75b2 */ /* 0x0000220008000100 */
[----:B------:R-:W-:Y:S01]  /*0380*/  NOP ;  /* 0x0000000000007918 */ /* 0x000fe20000000000 */
.L_x_2:
[----:B------:R-:W5:Y:S01]  /*0390*/  SHFL.IDX PT, R0, R0, RZ, 0x1f ;  /* 0x00001fff00007589 */ /* 0x000f6200000e0000 */
[----:B------:R-:W1:Y:S01]  /*03a0*/  LDC R2, c[0x0][0x65c] ;  /* 0x00019700ff027b82 */ /* 0x000e620000000800 */
[----:B------:R-:W-:Y:S01]  /*03b0*/  ELECT P0, URZ, PT ;  /* 0x00000000003f782f */ /* 0x000fe20003800000 */
[----:B------:R-:W-:Y:S01]  /*03c0*/  IMAD.MOV.U32 R3, RZ, RZ, RZ ;  /* 0x000000ffff037224 */ /* 0x000fe200078e00ff */
[----:B0-----:R-:W-:Y:S01]  /*03d0*/  UMOV UR4, 0x20 ;  /* 0x0000002000047882 */ /* 0x001fe20000000000 */
[----:B------:R-:W-:Y:S01]  /*03e0*/  NOP ;  /* 0x0000000000007918 */ /* 0x000fe20000000000 */
[----:B------:R-:W-:Y:S01]  /*03f0*/  NOP ;  /* 0x0000000000007918 */ /* 0x000fe20000000000 */
[----:B-----5:R-:W-:Y:S02]  /*0400*/  ISETP.NE.OR P0, PT, R0, RZ, !P0 ;  /* 0x000000ff0000720c */ /* 0x020fe40004705670 */
[----:B-1----:R-:W-:Y:S01]  /*0410*/  ISETP.NE.AND P4, PT, R2, 0x1, PT ;  /* 0x000000010200780c */ /* 0x002fe20003f85270 */
[----:B------:R-:W0:Y:S01]  /*0420*/  S2R R0, SR_CTAID.Y ;  /* 0x0000000000007919 */ /* 0x000e220000002600 */
[----:B------:R-:W1:Y:S09]  /*0430*/  S2R R2, SR_CTAID.X ;  /* 0x0000000000027919 */ /* 0x000e720000002500 */
[----:B------:R-:W-:Y:S01]  /*0440*/  VOTEU.ALL UP0, P0 ;  /* 0x00000000003f7886 */ /* 0x000fe20000000000 */
[----:B------:R-:W-:Y:S01]  /*0450*/  VOTEU.ALL UP1, P0 ;  /* 0x00000000003f7886 */ /* 0x000fe20000020000 */
[----:B------:R-:W1:Y:S01]  /*0460*/  @P4 LDC R7, c[0x0][0x10] ;  /* 0x00000400ff074b82 */ /* 0x000e620000000800 */
[----:B------:R-:W-:-:S02]  /*0470*/  @P4 IMAD.MOV.U32 R5, RZ, RZ, RZ ;  /* 0x000000ffff054224 */ /* 0x000fc400078e00ff */
[----:B------:R-:W-:Y:S01]  /*0480*/  @P4 IMAD.MOV.U32 R11, RZ, RZ, RZ ;  /* 0x000000ffff0b4224 */ /* 0x000fe200078e00ff */
[----:B------:R-:W-:Y:S01]  /*0490*/  @!UP0 UMOV UR6, 0x400 ;  /* 0x0000040000068882 */ /* 0x000fe20000000000 */
[----:B------:R-:W-:-:S04]  /*04a0*/  @!UP0 UIADD3 UR4, -UR4, 0x100000, URZ ;  /* 0x0010000004048890 */ /* 0x000fc8000fffe13f */
[----:B------:R-:W-:Y:S02]  /*04b0*/  @!UP0 USHF.L.U32 UR5, UR4, 0xb, URZ ;  /* 0x0000000b04058899 */ /* 0x000fe4000800063f */
[----:B------:R-:W-:Y:S01]  /*04c0*/  @!UP0 USHF.L.U32 UR4, UR4, 0x1, URZ ;  /* 0x0000000104048899 */ /* 0x000fe2000800063f */
[----:B------:R-:W5:Y:S08]  /*04d0*/  @!P4 LDC R9, c[0x0][0xc] ;  /* 0x00000300ff09cb82 */ /* 0x000f700000000800 */
[----:B------:R-:W2:Y:S01]  /*04e0*/  @!UP0 S2UR UR7, SR_CgaCtaId ;  /* 0x00000000000789c3 */ /* 0x000ea20000008800 */
[----:B0-----:R-:W-:-:S04]  /*04f0*/  @P4 IMAD.MOV.U32 R4, RZ, RZ, R0 ;  /* 0x000000ffff044224 */ /* 0x001fc800078e0000 */
[----:B-1----:R-:W-:-:S04]  /*0500*/  @P4 IMAD.WIDE.U32 R6, R2, R7, R4 ;  /* 0x0000000702064225 */ /* 0x002fc800078e0004 */
[----:B------:R-:W-:Y:S02]  /*0510*/  @P4 IMAD.MOV.U32 R16, RZ, RZ, R6 ;  /* 0x000000ffff104224 */ /* 0x000fe400078e0006 */
[----:B------:R-:W-:Y:S02]  /*0520*/  @P4 IMAD.IADD R17, R7, 0x1, R11 ;  /* 0x0000000107114824 */ /* 0x000fe400078e020b */
[----:B-----5:R-:W-:-:S04]  /*0530*/  @!P4 IMAD.WIDE.U32 R4, R9, R0, R2 ;  /* 0x000000000904c225 */ /* 0x020fc800078e0002 */
[----:B------:R-:W-:Y:S02]  /*0540*/  @!P4 IMAD.MOV.U32 R16, RZ, RZ, R4 ;  /* 0x000000ffff10c224 */ /* 0x000fe400078e0004 */
[----:B------:R-:W-:Y:S01]  /*0550*/  @!P4 IMAD.MOV.U32 R17, RZ, RZ, R5 ;  /* 0x000000ffff11c224 */ /* 0x000fe200078e0005 */
[----:B--2---:R-:W-:Y:S02]  /*0560*/  @!UP0 ULEA UR6, UR7, UR6, 0x18 ;  /* 0x0000000607068291 */ /* 0x004fe4000f8ec03f */
[----:B------:R0:W-:Y:S01]  /*0570*/  STL [R1+0x74], R16 ;  /* 0x0000741001007387 */ /* 0x0001e20000100800 */
[----:B------:R-:W-:-:S03]  /*0580*/  VOTEU.ALL UP0, P0 ;  /* 0x00000000003f7886 */ /* 0x000fc60000000000 */
[----:B------:R0:W-:Y:S04]  /*0590*/  STL [R1+0x70], R17 ;  /* 0x0000701101007387 */ /* 0x0001e80000100800 */
[----:B------:R-:W1:Y:S02]  /*05a0*/  FENCE.VIEW.ASYNC.S ;  /* 0x00000000000073c6 */ /* 0x000e640000000000 */
[----:B-1----:R0:W3:Y:S01]  /*05b0*/  @!UP0 SYNCS.EXCH.64 URZ, [UR6+0x40], UR4 ;  /* 0x00004004063f85b2 */ /* 0x0020e20008000100 */
[----:B------:R0:W3:Y:S01]  /*05c0*/  @!UP1 SYNCS.EXCH.64 URZ, [UR6+0x48], UR4 ;  /* 0x00004804063f95b2 */ /* 0x0000e20008000100 */
[----:B------:R-:W-:Y:S01]  /*05d0*/  NOP ;  /* 0x0000000000007918 */ /* 0x000fe20000000000 */
[----:B---34-:R-:W-:Y:S06]  /*05e0*/  BAR.SYNC.DEFER_BLOCKING 0x0 ;  /* 0x0000000000007b1d */ /* 0x018fec0000010000 */
[----:B0-----:R-:W-:Y:S05]  /*05f0*/  @!P1 BRA `(.L_x_3) ;  /* 0x000000e400849947 */ /* 0x001fea0003800000 */
[----:B------:R-:W-:-:S06]  /*0600*/  UISETP.GT.U32.AND UP0, UPT, UR10, 0x1, UPT ;  /* 0x000000010a00788c */ /* 0x000fcc000bf04070 */
[----:B------:R-:W-:-:S13]  /*0610*/  PLOP3.LUT P0, PT, PT, PT, UP0, 0x80, 0x0 ;  /* 0x000000000000781c */ /* 0x000fda0003f0f008 */
[----:B------:R-:W-:Y:S05]  /*0620*/  @P0 EXIT ;  /* 0x000000000000094d */ /* 0x000fea0003800000 */
[----:B------:R-:W-:Y:S01]  /*0630*/  IMAD.MOV.U32 R6, RZ, RZ, -0x1 ;  /* 0xffffffffff067424 */ /* 0x000fe200078e00ff */
[----:B------:R-:W-:Y:S01]  /*0640*/  ULDC.64 UR4, c[0x0][0x650] ;  /* 0x0001940000047ab9 */ /* 0x000fe20000000a00 */
[----:B------:R-:W-:Y:S01]  /*0650*/  IMAD.MOV.U32 R5, RZ, RZ, -0x1 ;  /* 0xffffffffff057424 */ /* 0x000fe200078e00ff */
[----:B------:R-:W-:Y:S01]  /*0660*/  ISETP.GE.U32.AND P0, PT, R16, UR4, PT ;  /* 0x0000000410007c0c */ /* 0x000fe2000bf06070 */
[----:B------:R-:W-:Y:S01]  /*0670*/  UMOV UR12, 0xffffffff ;  /* 0xffffffff000c7882 */ /* 0x000fe20000000000 */
[----:B------:R0:W-:Y:S01]  /*0680*/  STL [R1+0x7c], R6 ;  /* 0x00007c0601007387 */ /* 0x0001e20000100800 */
[----:B------:R-:W-:Y:S02]  /*0690*/  PRMT R4, RZ, 0x7610, R4 ;  /* 0x00007610ff047816 */ /* 0x000fe40000000004 */
[----:B------:R-:W-:Y:S01]  /*06a0*/  ISETP.GE.U32.AND.EX P0, PT, R17, UR5, PT, P0 ;  /* 0x0000000511007c0c */ /* 0x000fe2000bf06100 */
[----:B------:R0:W-:-:S12]  /*06b0*/  STL [R1+0x78], R5 ;  /* 0x0000780501007387 */ /* 0x0001d80000100800 */
[----:B0-----:R-:W-:Y:S05]  /*06c0*/  @P0 BRA `(.L_x_4) ;  /* 0x0000000400680947 */ /* 0x001fea0003800000 */
[----:B------:R-:W0:Y:S01]  /*06d0*/  LDC.64 R12, c[0x0][0x628] ;  /* 0x00018a00ff0c7b82 */ /* 0x000e220000000a00 */
[----:B------:R-:W-:Y:S02]  /*06e0*/  IMAD.MOV.U32 R4, RZ, RZ, R16 ;  /* 0x000000ffff047224 */ /* 0x000fe400078e0010 */
[----:B------:R-:W-:-:S05]  /*06f0*/  IMAD.MOV.U32 R5, RZ, RZ, R17 ;  /* 0x000000ffff057224 */ /* 0x000fca00078e0011 */
[----:B------:R-:W1:Y:S08]  /*0700*/  LDC R10, c[0x0][0x630] ;  /* 0x00018c00ff0a7b82 */ /* 0x000e700000000800 */
[----:B------:R-:W2:Y:S01]  /*0710*/  LDC.64 R14, c[0x0][0x620] ;  /* 0x00018800ff0e7b82 */ /* 0x000ea20000000a00 */
[----:B0-----:R-:W-:-:S04]  /*0720*/  ISETP.NE.U32.AND P0, PT, R12, RZ, PT ;  /* 0x000000ff0c00720c */ /* 0x001fc80003f05070 */
[----:B------:R-:W-:-:S13]  /*0730*/  ISETP.NE.AND.EX P0, PT, R13, RZ, PT, P0 ;  /* 0x000000ff0d00720c */ /* 0x000fda0003f05300 */
[----:B-12---:R-:W-:Y:S05]  /*0740*/  @!P0 BRA `(.L_x_5) ;  /* 0x0000000000288947 */ /* 0x006fea0003800000 */
[----:B------:R-:W0:Y:S02]  /*0750*/  LDC R9, c[0x0][0x634] ;  /* 0x00018d00ff097b82 */ /* 0x000e240000000800 */
[----:B0-----:R-:W-:-:S05]  /*0760*/  IADD3 R9, P0, R16, R9, RZ ;  /* 0x0000000910097210 */ /* 0x001fca0007f1e0ff */
[----:B------:R-:W-:-:S04]  /*0770*/  IMAD.X R11, RZ, RZ, R17, P0 ;  /* 0x000000ffff0b7224 */ /* 0x000fc800000e0611 */
[----:B------:R-:W-:-:S04]  /*0780*/  IMAD.WIDE.U32 R4, R11, R12, RZ ;  /* 0x0000000c0b047225 */ /* 0x000fc800078e00ff */
[----:B------:R-:W-:-:S04]  /*0790*/  IMAD.WIDE.U32 R6, P0, R9, R13, R4 ;  /* 0x0000000d09067225 */ /* 0x000fc80007800004 */
[----:B------:R-:W-:-:S04]  /*07a0*/  IMAD.WIDE.U32 R4, R9, R12, RZ ;  /* 0x0000000c09047225 */ /* 0x000fc800078e00ff */
[----:B------:R-:W-:Y:S01]  /*07b0*/  IMAD.X R9, RZ, RZ, RZ, P0 ;  /* 0x000000ffff097224 */ /* 0x000fe200000e06ff */
[----:B------:R-:W-:Y:S01]  /*07c0*/  IADD3 RZ, P0, R5, R6, RZ ;  /* 0x0000000605ff7210 */ /* 0x000fe20007f1e0ff */
[----:B------:R-:W-:-:S04]  /*07d0*/  IMAD.MOV.U32 R8, RZ, RZ, R7 ;  /* 0x000000ffff087224 */ /* 0x000fc800078e0007 */
[----:B------:R-:W-:-:S08]  /*07e0*/  IMAD.WIDE.U32.X R4, R11, R13, R8, P0 ;  /* 0x0000000d0b047225 */ /* 0x000fd000000e0408 */
.L_x_5:
[-CC-:B------:R-:W-:Y:S01]  /*07f0*/  SHF.R.U64 R24, R4, R10.reuse, R5.reuse ;  /* 0x0000000a04187219 */ /* 0x180fe20000001205 */
[----:B------:R-:W0:Y:S01]  /*0800*/  LDC R8, c[0x0][0x618] ;  /* 0x00018600ff087b82 */ /* 0x000e220000000800 */
[----:B------:R-:W-:Y:S01]  /*0810*/  SHF.R.U32.HI R4, RZ, R10, R5 ;  /* 0x0000000aff047219 */ /* 0x000fe20000011605 */
[----:B------:R-:W-:Y:S01]  /*0820*/  ULDC UR4, c[0x0][0x150] ;  /* 0x0000540000047ab9 */ /* 0x000fe20000000800 */
[----:B------:R-:W-:Y:S01]  /*0830*/  IADD3 R9, P0, RZ, -R24, RZ ;  /* 0x80000018ff097210 */ /* 0x000fe20007f1e0ff */
[----:B------:R-:W-:Y:S01]  /*0840*/  IMAD.MOV.U32 R5, RZ, RZ, R17 ;  /* 0x000000ffff057224 */ /* 0x000fe200078e0011 */
[----:B------:R-:W-:-:S03]  /*0850*/  I2FP.F32.U32 R3, R2 ;  /* 0x0000000200037245 */ /* 0x000fc60000201000 */
[----:B------:R-:W1:Y:S01]  /*0860*/  LDC.64 R18, c[0x0][0x640] ;  /* 0x00019000ff127b82 */ /* 0x000e620000000a00 */
[----:B------:R-:W-:Y:S02]  /*0870*/  IMAD.X R11, RZ, RZ, ~R4, P0 ;  /* 0x000000ffff0b7224 */ /* 0x000fe400000e0e04 */
[----:B------:R-:W-:Y:S01]  /*0880*/  FMUL R3, R3, UR4 ;  /* 0x0000000403037c20 */ /* 0x000fe20008400000 */
[----:B------:R-:W-:Y:S01]  /*0890*/  IMAD.MOV.U32 R4, RZ, RZ, R16 ;  /* 0x000000ffff047224 */ /* 0x000fe200078e0010 */
[----:B------:R-:W-:Y:S01]  /*08a0*/  ULDC UR4, c[0x0][0x154] ;  /* 0x0000550000047ab9 */ /* 0x000fe20000000800 */
[-C--:B------:R-:W-:Y:S02]  /*08b0*/  IMAD R6, R11, R14.reuse, RZ ;  /* 0x0000000e0b067224 */ /* 0x080fe400078e02ff */
[C---:B------:R-:W-:Y:S01]  /*08c0*/  IMAD.WIDE.U32 R4, R9.reuse, R14, R4 ;  /* 0x0000000e09047225 */ /* 0x040fe200078e0004 */
[----:B------:R-:W2:Y:S01]  /*08d0*/  LDC R10, c[0x0][0x608] ;  /* 0x00018200ff0a7b82 */ /* 0x000ea20000000800 */
[----:B------:R-:W3:Y:S02]  /*08e0*/  F2I.U32.TRUNC.NTZ R3, R3 ;  /* 0x0000000300037305 */ /* 0x000ee4000020f000 */
[----:B------:R-:W-:-:S04]  /*08f0*/  IMAD R9, R9, R15, R6 ;  /* 0x0000000f09097224 */ /* 0x000fc800078e0206 */
[----:B------:R-:W-:Y:S01]  /*0900*/  IMAD.IADD R5, R5, 0x1, R9 ;  /* 0x0000000105057824 */ /* 0x000fe200078e0209 */
[----:B------:R-:W4:Y:S01]  /*0910*/  LDC R7, c[0x0][0x144] ;  /* 0x00005100ff077b82 */ /* 0x000f220000000800 */
[----:B------:R-:W-:-:S03]  /*0920*/  IMAD.MOV.U32 R9, RZ, RZ, 0x1 ;  /* 0x00000001ff097424 */ /* 0x000fc600078e00ff */
[----:B0-----:R-:W-:Y:S02]  /*0930*/  SHF.R.U64 R12, R4, R8, R5 ;  /* 0x00000008040c7219 */ /* 0x001fe40000001205 */
[----:B------:R-:W-:Y:S02]  /*0940*/  I2FP.F32.U32 R4, R0 ;  /* 0x0000000000047245 */ /* 0x000fe40000201000 */
[----:B------:R-:W0:Y:S01]  /*0950*/  LDC R14, c[0x0][0x658] ;  /* 0x00019600ff0e7b82 */ /* 0x000e220000000800 */
[----:B-1----:R-:W-:Y:S01]  /*0960*/  ISETP.NE.U32.AND P0, PT, R18, RZ, PT ;  /* 0x000000ff1200720c */ /* 0x002fe20003f05070 */
[----:B---3--:R-:W-:Y:S02]  /*0970*/  IMAD.MOV R6, RZ, RZ, -R3 ;  /* 0x000000ffff067224 */ /* 0x008fe400078e0a03 */
[----:B------:R-:W-:Y:S01]  /*0980*/  FMUL R4, R4, UR4 ;  /* 0x0000000404047c20 */ /* 0x000fe20008400000 */
[----:B------:R-:W-:Y:S01]  /*0990*/  SHF.R.U32.HI R3, RZ, R8, R5 ;  /* 0x00000008ff037219 */ /* 0x000fe20000011605 */
[----:B------:R-:W-:Y:S01]  /*09a0*/  IMAD.MOV.U32 R5, RZ, RZ, -0x1 ;  /* 0xffffffffff057424 */ /* 0x000fe200078e00ff */
[----:B------:R-:W-:Y:S01]  /*09b0*/  ISETP.NE.AND.EX P0, PT, R19, RZ, PT, P0 ;  /* 0x000000ff1300720c */ /* 0x000fe20003f05300 */
[----:B------:R1:W3:Y:S01]  /*09c0*/  F2I.U32.TRUNC.NTZ R11, R4 ;  /* 0x00000004000b7305 */ /* 0x0002e2000020f000 */
[----:B------:R-:W1:Y:S01]  /*09d0*/  LDC R13, c[0x0][0x148] ;  /* 0x00005200ff0d7b82 */ /* 0x000e620000000800 */
[----:B--2---:R-:W-:-:S02]  /*09e0*/  SHF.R.U64 R23, R12, R10, R3 ;  /* 0x0000000a0c177219 */ /* 0x004fc40000001203 */
[----:B------:R-:W-:-:S05]  /*09f0*/  SHF.R.U32.HI R3, RZ, R10, R3 ;  /* 0x0000000aff037219 */ /* 0x000fca0000011603 */
[----:B------:R-:W2:Y:S01]  /*0a00*/  LDC R17, c[0x0][0x600] ;  /* 0x00018000ff117b82 */ /* 0x000ea20000000800 */
[----:B----4-:R-:W-:-:S07]  /*0a10*/  IMAD R8, R7, R6, R2 ;  /* 0x0000000607087224 */ /* 0x010fce00078e0202 */
[----:B------:R-:W4:Y:S01]  /*0a20*/  LDC R16, c[0x0][0x648] ;  /* 0x00019200ff107b82 */ /* 0x000f220000000800 */
[-C--:B0-----:R-:W-:Y:S02]  /*0a30*/  SHF.L.U32 R2, R5, R14.reuse, RZ ;  /* 0x0000000e05027219 */ /* 0x081fe400000006ff */
[--C-:B------:R-:W-:Y:S02]  /*0a40*/  SHF.R.U64 R22, R23, R14, R3.reuse ;  /* 0x0000000e17167219 */ /* 0x100fe40000001203 */
[----:B------:R-:W-:Y:S02]  /*0a50*/  LOP3.LUT R10, RZ, R2, RZ, 0x33, !PT ;  /* 0x00000002ff0a7212 */ /* 0x000fe400078e33ff */
[-C--:B------:R-:W-:Y:S01]  /*0a60*/  SHF.R.U32.HI R3, RZ, R14.reuse, R3 ;  /* 0x0000000eff037219 */ /* 0x080fe20000011603 */
[----:B------:R-:W0:Y:S01]  /*0a70*/  LDC R21, c[0x0][0x638] ;  /* 0x00018e00ff157b82 */ /* 0x000e220000000800 */
[----:B------:R-:W-:Y:S01]  /*0a80*/  SHF.L.U32 R9, R9, R14, RZ ;  /* 0x0000000e09097219 */ /* 0x000fe200000006ff */
[----:B------:R-:W-:-:S06]  /*0a90*/  IMAD.MOV.U32 R2, RZ, RZ, R22 ;  /* 0x000000ffff027224 */ /* 0x000fcc00078e0016 */
[----:B------:R-:W0:Y:S01]  /*0aa0*/  LDC R20, c[0x0][0x610] ;  /* 0x00018400ff147b82 */ /* 0x000e220000000800 */
[----:B-1-3--:R-:W-:Y:S05]  /*0ab0*/  @!P0 BRA `(.L_x_6) ;  /* 0x0000000000288947 */ /* 0x00afea0003800000 */
[----:B------:R-:W1:Y:S02]  /*0ac0*/  LDC R7, c[0x0][0x64c] ;  /* 0x00019300ff077b82 */ /* 0x000e640000000800 */
[----:B-1----:R-:W-:-:S05]  /*0ad0*/  IADD3 R7, P0, R22, R7, RZ ;  /* 0x0000000716077210 */ /* 0x002fca0007f1e0ff */
        /* <DEDUP_REMOVED lines=8> */
.L_x_6:
[----:B----4-:R-:W-:Y:S01]  /*0b60*/  SHF.R.U64 R2, R2, R16, R3 ;  /* 0x0000001002027219 */ /* 0x010fe20000001203 */
[----:B--2---:R-:W-:Y:S01]  /*0b70*/  VIADD R3, R17, 0xffffffff ;  /* 0xffffffff11037836 */ /* 0x004fe20000000000 */
[----:B------:R-:W-:Y:S01]  /*0b80*/  LOP3.LUT R10, R23, R10, RZ, 0xc0, !PT ;  /* 0x0000000a170a7212 */ /* 0x000fe200078ec0ff */
[----:B------:R-:W-:Y:S01]  /*0b90*/  IMAD.MOV R11, RZ, RZ, -R11 ;  /* 0x000000ffff0b7224 */ /* 0x000fe200078e0a0b */
[----:B------:R-:W-:Y:S01]  /*0ba0*/  R2UR UR12, R24 ;  /* 0x00000000180c72ca */ /* 0x000fe200000e0000 */
[----:B------:R-:W-:Y:S01]  /*0bb0*/  IMAD.MOV R4, RZ, RZ, -R2 ;  /* 0x000000ffff047224 */ /* 0x000fe200078e0a02 */
[----:B------:R-:W-:Y:S01]  /*0bc0*/  LOP3.LUT R3, R12, R3, RZ, 0xc0, !PT ;  /* 0x000000030c037212 */ /* 0x000fe200078ec0ff */
[----:B------:R-:W-:Y:S02]  /*0bd0*/  @P4 IMAD R8, R13, R11, R0 ;  /* 0x0000000b0d084224 */ /* 0x000fe400078e0200 */
[----:B------:R-:W-:Y:S02]  /*0be0*/  IMAD R9, R9, R2, R10 ;  /* 0x0000000209097224 */ /* 0x000fe400078e020a */
[----:B0-----:R-:W-:-:S02]  /*0bf0*/  IMAD R0, R4, R21, R22 ;  /* 0x0000001504007224 */ /* 0x001fc400078e0216 */
[----:B------:R-:W-:Y:S02]  /*0c00*/  IMAD R8, R9, R20, R8 ;  /* 0x0000001409087224 */ /* 0x000fe400078e0208 */
[----:B------:R-:W-:Y:S02]  /*0c10*/  IMAD R3, R0, R17, R3 ;  /* 0x0000001100037224 */ /* 0x000fe400078e0203 */
[----:B------:R-:W-:-:S03]  /*0c20*/  IMAD.MOV.U32 R4, RZ, RZ, 0x1 ;  /* 0x00000001ff047424 */ /* 0x000fc600078e00ff */
[----:B------:R-:W-:Y:S02]  /*0c30*/  SEL R2, R3, R8, !P4 ;  /* 0x0000000803027207 */ /* 0x000fe40006000000 */
[----:B------:R-:W-:-:S03]  /*0c40*/  SEL R0, R8, R3, !P4 ;  /* 0x0000000308007207 */ /* 0x000fc60006000000 */
[----:B------:R0:W-:Y:S04]  /*0c50*/  STL [R1+0x78], R2 ;  /* 0x0000780201007387 */ /* 0x0001e80000100800 */
[----:B------:R0:W-:Y:S02]  /*0c60*/  STL [R1+0x7c], R0 ;  /* 0x00007c0001007387 */ /* 0x0001e40000100800 */
.L_x_4:
[----:B------:R-:W-:-:S08]  /*0c70*/  NOP ;  /* 0x0000000000007918 */ /* 0x000fd00000000000 */
[----:B------:R-:W1:Y:S02]  /*0c80*/  USETMAXREG.TRY_ALLOC.CTAPOOL UP0, 0xe8 ;  /* 0x000000e8000079c8 */ /* 0x000e640008000600 */
[----:B-1----:R-:W-:-:S13]  /*0c90*/  PLOP3.LUT P0, PT, PT, PT, UP0, 0x80, 0x0 ;  /* 0x000000000000781c */ /* 0x002fda0003f0f008 */
[----:B------:R-:W-:Y:S05]  /*0ca0*/  @!P0 BRA `(.L_x_4) ;  /* 0xfffffffc00f08947 */ /* 0x000fea000383ffff */
[----:B------:R-:W-:Y:S01]  /*0cb0*/  ULDC.64 UR4, c[0x0][0x598] ;  /* 0x0001660000047ab9 */ /* 0x000fe20000000a00 */
[----:B------:R-:W-:Y:S01]  /*0cc0*/  ULDC.64 UR14, c[0x0][0x208] ;  /* 0x00008200000e7ab9 */ /* 0x000fe20000000a00 */
[----:B------:R-:W-:-:S04]  /*0cd0*/  ISETP.NE.U32.AND P0, PT, RZ, UR4, PT ;  /* 0x00000004ff007c0c */ /* 0x000fc8000bf05070 */
[----:B------:R-:W-:-:S13]  /*0ce0*/  ISETP.NE.AND.EX P0, PT, RZ, UR5, PT, P0 ;  /* 0x00000005ff007c0c */ /* 0x000fda000bf05300 */
[----:B------:R-:W-:Y:S05]  /*0cf0*/  @!P0 BRA `(.L_x_7) ;  /* 0x0000000000208947 */ /* 0x000fea0003800000 */
[----:B0-----:R-:W0:Y:S02]  /*0d00*/  LDC.64 R2, c[0x0][0x598] ;  /* 0x00016600ff027b82 */ /* 0x001e240000000a00 */
[----:B0-----:R-:W2:Y:S02]  /*0d10*/  LDG.E.64 R2, desc[UR14][R2.64] ;  /* 0x0000000e02027981 */ /* 0x001ea4000c1e1b00 */
[----:B--2---:R-:W-:-:S04]  /*0d20*/  ISETP.NE.U32.AND P0, PT, R2, RZ, PT ;  /* 0x000000ff0200720c */ /* 0x004fc80003f05070 */
[----:B------:R-:W-:-:S13]  /*0d30*/  ISETP.NE.AND.EX P0, PT, R3, RZ, PT, P0 ;  /* 0x000000ff0300720c */ /* 0x000fda0003f05300 */
[----:B------:R-:W-:Y:S05]  /*0d40*/  @!P0 BRA `(.L_x_7) ;  /* 0x00000000000c8947 */ /* 0x000fea0003800000 */
[----:B------:R-:W2:Y:S02]  /*0d50*/  LD.E R2, desc[UR14][R2.64] ;  /* 0x0000000e02027980 */ /* 0x000ea4000c101900 */
[----:B--2---:R-:W-:Y:S01]  /*0d60*/  R2UR UR20, R2 ;  /* 0x00000000021472ca */ /* 0x004fe200000e0000 */
[----:B------:R-:W-:-:S14]  /*0d70*/  BRA `(.L_x_8) ;  /* 0x0000000000247947 */ /* 0x000fdc0003800000 */
.L_x_7:
[----:B------:R-:W-:Y:S02]  /*0d80*/  ULDC.64 UR4, c[0x0][0x588] ;  /* 0x0001620000047ab9 */ /* 0x000fe40000000a00 */
[----:B------:R-:W-:-:S04]  /*0d90*/  ISETP.NE.U32.AND P0, PT, RZ, UR4, PT ;  /* 0x00000004ff007c0c */ /* 0x000fc8000bf05070 */
[----:B------:R-:W-:-:S13]  /*0da0*/  ISETP.NE.AND.EX P0, PT, RZ, UR5, PT, P0 ;  /* 0x00000005ff007c0c */ /* 0x000fda000bf05300 */
[----:B------:R-:W-:Y:S05]  /*0db0*/  @!P0 BRA `(.L_x_9) ;  /* 0x0000000000108947 */ /* 0x000fea0003800000 */
[----:B0-----:R-:W0:Y:S02]  /*0dc0*/  LDC.64 R2, c[0x0][0x588] ;  /* 0x00016200ff027b82 */ /* 0x001e240000000a00 */
[----:B0-----:R-:W2:Y:S02]  /*0dd0*/  LDG.E R2, desc[UR14][R2.64] ;  /* 0x0000000e02027981 */ /* 0x001ea4000c1e1900 */
[----:B--2---:R-:W-:Y:S01]  /*0de0*/  R2UR UR20, R2 ;  /* 0x00000000021472ca */ /* 0x004fe200000e0000 */
[----:B------:R-:W-:-:S14]  /*0df0*/  BRA `(.L_x_8) ;  /* 0x0000000000047947 */ /* 0x000fdc0003800000 */
.L_x_9:
[----:B------:R-:W-:-:S05]  /*0e00*/  ULDC UR20, c[0x0][0x580] ;  /* 0x0001600000147ab9 */ /* 0x000fca0000000800 */
.L_x_8:
[----:B------:R-:W-:Y:S02]  /*0e10*/  ULDC.64 UR4, c[0x0][0x5a0] ;  /* 0x0001680000047ab9 */ /* 0x000fe40000000a00 */
        /* <DEDUP_REMOVED lines=11> */
.L_x_10:
        /* <DEDUP_REMOVED lines=8> */
.L_x_12:
[----:B------:R-:W-:-:S05]  /*0f50*/  ULDC UR21, c[0x0][0x584] ;  /* 0x0001610000157ab9 */ /* 0x000fca0000000800 */
.L_x_11:
[----:B------:R-:W-:-:S13]  /*0f60*/  LOP3.LUT P0, RZ, R4, 0xff, RZ, 0xc0, !PT ;  /* 0x000000ff04ff7812 */ /* 0x000fda000780c0ff */
[----:B------:R-:W-:Y:S05]  /*0f70*/  @!P0 EXIT ;  /* 0x000000000000894d */ /* 0x000fea0003800000 */
[----:B------:R-:W-:Y:S01]  /*0f80*/  ULDC UR4, c[0x0][0x28c] ;  /* 0x0000a30000047ab9 */ /* 0x000fe20000000800 */
[----:B------:R-:W-:Y:S02]  /*0f90*/  ULOP3.LUT UR22, UR13, 0x1, URZ, 0xfc, !UPT ;  /* 0x000000010d167892 */ /* 0x000fe4000f8efc3f */
[----:B------:R-:W-:-:S04]  /*0fa0*/  UIADD3 UR4, UR4, 0x7f, URZ ;  /* 0x0000007f04047890 */ /* 0x000fc8000fffe03f */
[----:B------:R-:W-:-:S04]  /*0fb0*/  USHF.R.S32.HI UR5, URZ, 0x1f, UR4 ;  /* 0x0000001f3f057899 */ /* 0x000fc80008011404 */
[----:B------:R-:W-:-:S03]  /*0fc0*/  ULEA.HI UR5, UR5, UR4, URZ, 0x7 ;  /* 0x0000000405057291 */ /* 0x000fc6000f8f383f */
[----:B------:R-:W-:Y:S01]  /*0fd0*/  UMOV UR4, URZ ;  /* 0x0000003f00047c82 */ /* 0x000fe20008000000 */
[----:B------:R-:W-:-:S03]  /*0fe0*/  USHF.R.S32.HI UR9, URZ, 0x7, UR5 ;  /* 0x000000073f097899 */ /* 0x000fc60008011405 */
[----:B------:R-:W-:-:S09]  /*0ff0*/  UMOV UR5, URZ ;  /* 0x0000003f00057c82 */ /* 0x000fd20008000000 */
.L_x_293:
[----:B0-----:R-:W0:Y:S01]  /*1000*/  S2R R0, SR_TID.X ;  /* 0x0000000000007919 */ /* 0x001e220000002100 */
[----:B-1----:R-:W1:Y:S01]  /*1010*/  S2UR UR18, SR_CgaCtaId ;  /* 0x00000000001279c3 */ /* 0x002e620000008800 */
[----:B------:R-:W-:Y:S01]  /*1020*/  UMOV UR17, 0x400 ;  /* 0x0000040000117882 */ /* 0x000fe20000000000 */
[----:B------:R-:W-:Y:S01]  /*1030*/  UMOV UR6, URZ ;  /* 0x0000003f00067c82 */ /* 0x000fe20008000000 */
[----:B------:R-:W-:Y:S01]  /*1040*/  STL [R1+0x6c], RZ ;  /* 0x00006cff01007387 */ /* 0x000fe20000100800 */
[----:B------:R-:W-:Y:S01]  /*1050*/  UMOV UR7, URZ ;  /* 0x0000003f00077c82 */ /* 0x000fe20008000000 */
[----:B------:R-:W-:Y:S01]  /*1060*/  UMOV UR8, URZ ;  /* 0x0000003f00087c82 */ /* 0x000fe20008000000 */
[----:B------:R-:W-:Y:S01]  /*1070*/  UMOV UR23, UR5 ;  /* 0x0000000500177c82 */ /* 0x000fe20008000000 */
[----:B------:R-:W-:Y:S01]  /*1080*/  STL [R1+0x68], RZ ;  /* 0x000068ff01007387 */ /* 0x000fe20000100800 */
[----:B--2---:R-:W2:Y:S01]  /*1090*/  LDC R2, c[0x0][0x28c] ;  /* 0x0000a300ff027b82 */ /* 0x004ea20000000800 */
[----:B------:R-:W-:Y:S01]  /*10a0*/  UMOV UR24, UR4 ;  /* 0x0000000400187c82 */ /* 0x000fe20008000000 */
[----:B------:R-:W-:Y:S01]  /*10b0*/  CS2R R4, SRZ ;  /* 0x0000000000047805 */ /* 0x000fe2000001ff00 */
[----:B------:R-:W-:Y:S01]  /*10c0*/  STL [R1+0x64], RZ ;  /* 0x000064ff01007387 */ /* 0x000fe20000100800 */
[----:B------:R-:W-:-:S02]  /*10d0*/  CS2R R6, SRZ ;  /* 0x0000000000067805 */ /* 0x000fc4000001ff00 */
[----:B------:R-:W-:Y:S02]  /*10e0*/  CS2R R8, SRZ ;  /* 0x0000000000087805 */ /* 0x000fe4000001ff00 */
[----:B------:R-:W-:Y:S01]  /*10f0*/  CS2R R10, SRZ ;  /* 0x00000000000a7805 */ /* 0x000fe2000001ff00 */
[----:B------:R-:W-:Y:S01]  /*1100*/  STL [R1+0x60], RZ ;  /* 0x000060ff01007387 */ /* 0x000fe20000100800 */
[----:B------:R-:W-:Y:S02]  /*1110*/  CS2R R12, SRZ ;  /* 0x00000000000c7805 */ /* 0x000fe4000001ff00 */
[----:B------:R-:W-:Y:S02]  /*1120*/  CS2R R14, SRZ ;  /* 0x00000000000e7805 */ /* 0x000fe4000001ff00 */
        /* <DEDUP_REMOVED lines=12> */
[----:B------:R-:W-:Y:S02]  /*11f0*/  CS2R R162, SRZ ;  /* 0x0000000000a27805 */ /* 0x000fe4000001ff00 */
[----:B0-----:R-:W-:Y:S01]  /*1200*/  LOP3.LUT R0, R0, 0x80, RZ, 0xc0, !PT ;  /* 0x0000008000007812 */ /* 0x001fe200078ec0ff */
[----:B------:R-:W-:Y:S01]  /*1210*/  STL [R1+0x50], RZ ;  /* 0x000050ff01007387 */ /* 0x000fe20000100800 */
[----:B--2---:R-:W-:Y:S02]  /*1220*/  ISETP.GE.AND P0, PT, R2, 0x1, PT ;  /* 0x000000010200780c */ /* 0x004fe40003f06270 */
[----:B------:R-:W-:Y:S02]  /*1230*/  CS2R R2, SRZ ;  /* 0x0000000000027805 */ /* 0x000fe4000001ff00 */
[----:B------:R-:W-:Y:S01]  /*1240*/  SHF.R.U32.HI R0, RZ, 0x7, R0 ;  /* 0x00000007ff007819 */ /* 0x000fe20000011600 */
        /* <DEDUP_REMOVED lines=8> */
[----:B------:R-:W0:Y:S01]  /*12d0*/  SHFL.IDX PT, R0, R0, RZ, 0x1f ;  /* 0x00001fff00007589 */ /* 0x000e2200000e0000 */
[----:B------:R-:W-:-:S02]  /*12e0*/  CS2R R176, SRZ ;  /* 0x0000000000b07805 */ /* 0x000fc4000001ff00 */
[----:B------:R-:W-:Y:S02]  /*12f0*/  CS2R R178, SRZ ;  /* 0x0000000000b27805 */ /* 0x000fe4000001ff00 */
[----:B------:R-:W-:Y:S01]  /*1300*/  CS2R R180, SRZ ;  /* 0x0000000000b47805 */ /* 0x000fe2000001ff00 */
[----:B------:R2:W-:Y:S01]  /*1310*/  STL [R1+0x44], RZ ;  /* 0x000044ff01007387 */ /* 0x0005e20000100800 */
[----:B------:R-:W-:Y:S02]  /*1320*/  CS2R R182, SRZ ;  /* 0x0000000000b67805 */ /* 0x000fe4000001ff00 */
[----:B------:R-:W-:Y:S02]  /*1330*/  CS2R R184, SRZ ;  /* 0x0000000000b87805 */ /* 0x000fe4000001ff00 */
[----:B------:R-:W-:Y:S01]  /*1340*/  CS2R R186, SRZ ;  /* 0x0000000000ba7805 */ /* 0x000fe2000001ff00 */
[----:B------:R2:W-:Y:S01]  /*1350*/  STL [R1+0x40], RZ ;  /* 0x000040ff01007387 */ /* 0x0005e20000100800 */
        /* <DEDUP_REMOVED lines=14> */
[----:B------:R-:W-:Y:S02]  /*1440*/  CS2R R210, SRZ ;  /* 0x0000000000d27805 */ /* 0x000fe4000001ff00 */
[----:B0-----:R-:W-:Y:S01]  /*1450*/  R2UR UR10, R0 ;  /* 0x00000000000a72ca */ /* 0x001fe200000e0000 */
[----:B------:R2:W-:Y:S01]  /*1460*/  STL [R1+0x30], RZ ;  /* 0x000030ff01007387 */ /* 0x0005e20000100800 */
[----:B------:R-:W-:Y:S01]  /*1470*/  IMAD.MOV.U32 R0, RZ, RZ, RZ ;  /* 0x000000ffff007224 */ /* 0x000fe200078e00ff */
[----:B------:R-:W-:-:S02]  /*1480*/  CS2R R212, SRZ ;  /* 0x0000000000d47805 */ /* 0x000fc4000001ff00 */
[----:B------:R-:W-:Y:S01]  /*1490*/  CS2R R214, SRZ ;  /* 0x0000000000d67805 */ /* 0x000fe2000001ff00 */
[----:B------:R2:W-:Y:S01]  /*14a0*/  STL [R1+0x2c], RZ ;  /* 0x00002cff01007387 */ /* 0x0005e20000100800 */
[----:B------:R-:W-:Y:S02]  /*14b0*/  CS2R R216, SRZ ;  /* 0x0000000000d87805 */ /* 0x000fe4000001ff00 */
[----:B------:R-:W-:Y:S02]  /*14c0*/  CS2R R218, SRZ ;  /* 0x0000000000da7805 */ /* 0x000fe4000001ff00 */
[----:B------:R-:W-:Y:S01]  /*14d0*/  CS2R R220, SRZ ;  /* 0x0000000000dc7805 */ /* 0x000fe2000001ff00 */
[----:B------:R2:W-:Y:S01]  /*14e0*/  STL [R1+0x28], RZ ;  /* 0x000028ff01007387 */ /* 0x0005e20000100800 */
[----:B------:R-:W-:Y:S02]  /*14f0*/  CS2R R222, SRZ ;  /* 0x0000000000de7805 */ /* 0x000fe4000001ff00 */
[----:B------:R-:W-:-:S02]  /*1500*/  CS2R R224, SRZ ;  /* 0x0000000000e07805 */ /* 0x000fc4000001ff00 */
[----:B------:R-:W-:Y:S01]  /*1510*/  CS2R R226, SRZ ;  /* 0x0000000000e27805 */ /* 0x000fe2000001ff00 */
[----:B------:R2:W-:Y:S01]  /*1520*/  STL [R1+0x24], RZ ;  /* 0x000024ff01007387 */ /* 0x0005e20000100800 */
[----:B------:R-:W-:Y:S01]  /*1530*/  ULEA.HI UR11, UR10, UR10, URZ, 0x1 ;  /* 0x0000000a0a0b7291 */ /* 0x000fe2000f8f083f */
[----:B------:R-:W-:Y:S01]  /*1540*/  IMAD.MOV.U32 R228, RZ, RZ, RZ ;  /* 0x000000ffffe47224 */ /* 0x000fe200078e00ff */
[----:B------:R-:W-:Y:S01]  /*1550*/  CS2R R88, SRZ ;  /* 0x0000000000587805 */ /* 0x000fe2000001ff00 */
[----:B------:R2:W-:Y:S01]  /*1560*/  STL [R1+0x20], RZ ;  /* 0x000020ff01007387 */ /* 0x0005e20000100800 */
[----:B------:R-:W-:Y:S01]  /*1570*/  ULOP3.LUT UR16, UR11, 0x7fffe, URZ, 0xc0, !UPT ;  /* 0x0007fffe0b107892 */ /* 0x000fe2000f8ec03f */
[----:B------:R-:W-:Y:S01]  /*1580*/  CS2R R90, SRZ ;  /* 0x00000000005a7805 */ /* 0x000fe2000001ff00 */
[----:B-1----:R-:W-:Y:S01]  /*1590*/  ULEA UR11, UR18, UR17, 0x18 ;  /* 0x00000011120b7291 */ /* 0x002fe2000f8ec03f */
[----:B------:R2:W-:Y:S01]  /*15a0*/  STL [R1+0x1c], RZ ;  /* 0x00001cff01007387 */ /* 0x0005e20000100800 */
[----:B------:R-:W-:Y:S01]  /*15b0*/  UIADD3 UR16, UR10, -UR16, URZ ;  /* 0x800000100a107290 */ /* 0x000fe2000fffe03f */
[----:B------:R-:W-:-:S02]  /*15c0*/  CS2R R92, SRZ ;  /* 0x00000000005c7805 */ /* 0x000fc4000001ff00 */
[----:B------:R-:W-:Y:S01]  /*15d0*/  CS2R R94, SRZ ;  /* 0x00000000005e7805 */ /* 0x000fe2000001ff00 */
[----:B------:R2:W-:Y:S01]  /*15e0*/  STL [R1+0x18], RZ ;  /* 0x000018ff01007387 */ /* 0x0005e20000100800 */
[----:B------:R-:W-:Y:S01]  /*15f0*/  ULEA UR16, UR16, UR11, 0xd ;  /* 0x0000000b10107291 */ /* 0x000fe2000f8e683f */
[----:B------:R-:W-:Y:S02]  /*1600*/  CS2R R96, SRZ ;  /* 0x0000000000607805 */ /* 0x000fe4000001ff00 */
[----:B------:R-:W-:Y:S01]  /*1610*/  CS2R R98, SRZ ;  /* 0x0000000000627805 */ /* 0x000fe2000001ff00 */
[----:B------:R2:W-:Y:S01]  /*1620*/  STL [R1+0x14], RZ ;  /* 0x000014ff01007387 */ /* 0x0005e20000100800 */
[----:B------:R-:W-:Y:S01]  /*1630*/  UIADD3 UR16, UR16, 0x100, URZ ;  /* 0x0000010010107890 */ /* 0x000fe2000fffe03f */
[----:B------:R-:W-:Y:S02]  /*1640*/  CS2R R100, SRZ ;  /* 0x0000000000647805 */ /* 0x000fe4000001ff00 */
[----:B------:R-:W-:Y:S01]  /*1650*/  CS2R R102, SRZ ;  /* 0x0000000000667805 */ /* 0x000fe2000001ff00 */
[----:B------:R2:W-:Y:S01]  /*1660*/  STL [R1+0x10], RZ ;  /* 0x000010ff01007387 */ /* 0x0005e20000100800 */
[----:B------:R-:W-:Y:S01]  /*1670*/  USHF.R.U32.HI UR10, URZ, 0x4, UR16 ;  /* 0x000000043f0a7899 */ /* 0x000fe20008011610 */
[----:B------:R-:W-:-:S02]  /*1680*/  CS2R R104, SRZ ;  /* 0x0000000000687805 */ /* 0x000fc4000001ff00 */
[----:B------:R-:W-:Y:S01]  /*1690*/  CS2R R106, SRZ ;  /* 0x00000000006a7805 */ /* 0x000fe2000001ff00 */
[----:B------:R2:W-:Y:S01]  /*16a0*/  STL [R1+0xc], RZ ;  /* 0x00000cff01007387 */ /* 0x0005e20000100800 */
[----:B------:R-:W-:Y:S01]  /*16b0*/  ULOP3.LUT UR10, UR10, 0x3fff, URZ, 0xc0, !UPT ;  /* 0x00003fff0a0a7892 */ /* 0x000fe2000f8ec03f */
        /* <DEDUP_REMOVED lines=10> */
[----:B------:R2:W-:Y:S01]  /*1760*/  STL [R1], RZ ;  /* 0x000000ff01007387 */ /* 0x0005e20000100800 */
[----:B------:R-:W-:Y:S02]  /*1770*/  CS2R R124, SRZ ;  /* 0x00000000007c7805 */ /* 0x000fe4000001ff00 */
[----:B------:R-:W-:Y:S02]  /*1780*/  CS2R R126, SRZ ;  /* 0x00000000007e7805 */ /* 0x000fe4000001ff00 */
[----:B------:R-:W-:Y:S02]  /*1790*/  CS2R R128, SRZ ;  /* 0x0000000000807805 */ /* 0x000fe4000001ff00 */
[----:B------:R-:W-:-:S02]  /*17a0*/  CS2R R130, SRZ ;  /* 0x0000000000827805 */ /* 0x000fc4000001ff00 */
[----:B------:R-:W-:Y:S02]  /*17b0*/  CS2R R132, SRZ ;  /* 0x0000000000847805 */ /* 0x000fe4000001ff00 */
[----:B------:R-:W-:Y:S02]  /*17c0*/  CS2R R134, SRZ ;  /* 0x0000000000867805 */ /* 0x000fe4000001ff00 */
        /* <DEDUP_REMOVED lines=9> */
[----:B---3--:R-:W-:-:S02]  /*1860*/  CS2R R26, SRZ ;  /* 0x00000000001a7805 */ /* 0x008fc4000001ff00 */
[----:B----4-:R-:W-:Y:S02]  /*1870*/  CS2R R28, SRZ ;  /* 0x00000000001c7805 */ /* 0x010fe4000001ff00 */
        /* <DEDUP_REMOVED lines=28> */
[----:B------:R-:W-:Y:S01]  /*1a40*/  CS2R R86, SRZ ;  /* 0x0000000000567805 */ /* 0x000fe2000001ff00 */
[----:B--2---:R-:W-:Y:S06]  /*1a50*/  @!P0 BRA `(.L_x_13) ;  /* 0x0000001000c08947 */ /* 0x004fec0003800000 */
[----:B------:R-:W-:-:S06]  /*1a60*/  UISETP.NE.AND UP0, UPT, UR22, 0x3, UPT ;  /* 0x000000031600788c */ /* 0x000fcc000bf05270 */
[----:B------:R-:W-:-:S13]  /*1a70*/  PLOP3.LUT P1, PT, PT, PT, UP0, 0x80, 0x0 ;  /* 0x000000000000781c */ /* 0x000fda0003f2f008 */
[----:B------:R-:W-:Y:S05]  /*1a80*/  @!P1 BRA `(.L_x_14) ;  /* 0x0000000000049947 */ /* 0x000fea0003800000 */
[----:B------:R-:W-:Y:S01]  /*1a90*/  BPT.TRAP 0x1 ;  /* 0x000000040000795c */ /* 0x000fe20000300000 */
.L_x_14:
[----:B------:R-:W-:Y:S01]  /*1aa0*/  ULEA UR6, UR5, UR11, 0x3 ;  /* 0x0000000b05067291 */ /* 0x000fe2000f8e183f */
[----:B------:R-:W-:-:S05]  /*1ab0*/  IMAD.U32 R0, RZ, RZ, UR4 ;  /* 0x00000004ff007e24 */ /* 0x000fca000f8e00ff */
[----:B------:R-:W-:-:S04]  /*1ac0*/  SHF.L.U32 R0, R0, 0x1f, RZ ;  /* 0x0000001f00007819 */ /* 0x000fc800000006ff */
[----:B------:R0:W1:Y:S01]  /*1ad0*/  SYNCS.PHASECHK.TRANS64.TRYWAIT P0, [UR6], R0 ;  /* 0x00000000ff0075a7 */ /* 0x0000620008000146 */
[----:B------:R-:W-:Y:S05]  /*1ae0*/  @!P1 BRA `(.L_x_15) ;  /* 0x0000000000049947 */ /* 0x000fea0003800000 */
[----:B------:R-:W-:Y:S01]  /*1af0*/  BPT.TRAP 0x1 ;  /* 0x000000040000795c */ /* 0x000fe20000300000 */
.L_x_15:
[----:B-1----:R-:W-:Y:S05]  /*1b00*/  @P0 BRA `(.L_x_16) ;  /* 0x0000000000080947 */ /* 0x002fea0003800000 */
[----:B------:R-:W1:Y:S02]  /*1b10*/  SYNCS.PHASECHK.TRANS64.TRYWAIT P0, [UR6], R0 ;  /* 0x00000000ff0075a7 */ /* 0x000e640008000146 */
[----:B-1----:R-:W-:Y:S05]  /*1b20*/  @!P0 BRA `(.L_x_17) ;  /* 0x000000e400cc8947 */ /* 0x002fea0003800000 */
.L_x_16:
[----:B------:R-:W-:Y:S01]  /*1b30*/  UIADD3 UR6, UR11, 0x18100, URZ ;  /* 0x000181000b067890 */ /* 0x000fe2000fffe03f */
[----:B------:R-:W-:Y:S01]  /*1b40*/  WARPGROUP.ARRIVE ;  /* 0x00000000000079c5 */ /* 0x000fe20000000000 */
[----:B------:R-:W-:Y:S01]  /*1b50*/  ULOP3.LUT UR7, UR10, 0x10000, URZ, 0xfc, !UPT ;  /* 0x000100000a077892 */ /* 0x000fe2000f8efc3f */
[----:B------:R2:W-:Y:S01]  /*1b60*/  STL [R1+0x6c], RZ ;  /* 0x00006cff01007387 */ /* 0x0005e20000100800 */
[----:B------:R-:W-:Y:S01]  /*1b70*/  USHF.R.U32.HI UR6, URZ, 0x4, UR6 ;  /* 0x000000043f067899 */ /* 0x000fe20008011606 */
[----:B01----:R-:W-:Y:S01]  /*1b80*/  IMAD.MOV.U32 R0, RZ, RZ, RZ ;  /* 0x000000ffff007224 */ /* 0x003fe200078e00ff */
[----:B------:R-:W-:Y:S01]  /*1b90*/  ULEA UR7, UR5, UR7, 0xb ;  /* 0x0000000705077291 */ /* 0x000fe2000f8e583f */
[----:B------:R2:W-:Y:S01]  /*1ba0*/  STL [R1+0x68], RZ ;  /* 0x000068ff01007387 */ /* 0x0005e20000100800 */
[----:B------:R-:W-:Y:S01]  /*1bb0*/  ULOP3.LUT UR6, UR6, 0x3fff, URZ, 0xc0, !UPT ;  /* 0x00003fff06067892 */ /* 0x000fe2000f8ec03f */
[----:B------:R-:W-:Y:S01]  /*1bc0*/  CS2R R2, SRZ ;  /* 0x0000000000027805 */ /* 0x000fe2000001ff00 */
[----:B------:R-:W-:Y:S01]  /*1bd0*/  UMOV UR17, 0x40000040 ;  /* 0x4000004000117882 */ /* 0x000fe20000000000 */
[----:B------:R-:W-:Y:S01]  /*1be0*/  UMOV UR19, 0x40000040 ;  /* 0x4000004000137882 */ /* 0x000fe20000000000 */
[----:B------:R-:W-:Y:S01]  /*1bf0*/  ULOP3.LUT UR6, UR6, 0x10000, URZ, 0xfc, !UPT ;  /* 0x0001000006067892 */ /* 0x000fe2000f8efc3f */
[----:B------:R2:W-:Y:S01]  /*1c00*/  STL [R1+0x64], RZ ;  /* 0x000064ff01007387 */ /* 0x0005e20000100800 */
[----:B------:R-:W-:Y:S01]  /*1c10*/  UMOV UR16, UR7 ;  /* 0x0000000700107c82 */ /* 0x000fe20008000000 */
[----:B------:R-:W-:Y:S01]  /*1c20*/  CS2R R4, SRZ ;  /* 0x0000000000047805 */ /* 0x000fe2000001ff00 */
[----:B------:R-:W-:Y:S01]  /*1c30*/  ULEA UR8, UR5, UR6, 0xa ;  /* 0x0000000605087291 */ /* 0x000fe2000f8e503f */
[----:B------:R2:W-:Y:S01]  /*1c40*/  STL [R1+0x60], RZ ;  /* 0x000060ff01007387 */ /* 0x0005e20000100800 */
[----:B------:R-:W-:Y:S01]  /*1c50*/  CS2R R6, SRZ ;  /* 0x0000000000067805 */ /* 0x000fe2000001ff00 */
[----:B------:R-:W-:Y:S01]  /*1c60*/  UMOV UR6, 0x4 ;  /* 0x0000000400067882 */ /* 0x000fe20000000000 */
[----:B------:R-:W-:Y:S01]  /*1c70*/  CS2R R8, SRZ ;  /* 0x0000000000087805 */ /* 0x000fe2000001ff00 */
[----:B------:R2:W-:Y:S01]  /*1c80*/  STL [R1+0x5c], RZ ;  /* 0x00005cff01007387 */ /* 0x0005e20000100800 */
[----:B------:R-:W-:Y:S01]  /*1c90*/  CS2R R10, SRZ ;  /* 0x00000000000a7805 */ /* 0x000fe2000001ff00 */
[----:B------:R-:W-:Y:S01]  /*1ca0*/  UMOV UR18, UR8 ;  /* 0x0000000800127c82 */ /* 0x000fe20008000000 */
[----:B------:R-:W-:Y:S01]  /*1cb0*/  CS2R R12, SRZ ;  /* 0x00000000000c7805 */ /* 0x000fe2000001ff00 */
[----:B------:R-:W-:Y:S01]  /*1cc0*/  QGMMA.64x128x32.F32.E5M2.E5M2 R88, gdesc[UR16], RZ, !UPT ;  /* 0x01e00000105879f3 */ /* 0x000fe2000c7038ff */
[----:B------:R-:W-:Y:S01]  /*1cd0*/  UIADD3 UR16, UR7, 0x400, URZ ;  /* 0x0000040007107890 */ /* 0x000fe2000fffe03f */
[----:B------:R2:W-:Y:S01]  /*1ce0*/  STL [R1+0x58], RZ ;  /* 0x000058ff01007387 */ /* 0x0005e20000100800 */
[----:B------:R-:W-:Y:S01]  /*1cf0*/  UMOV UR17, 0x40000040 ;  /* 0x4000004000117882 */ /* 0x000fe20000000000 */
[----:B------:R-:W-:-:S02]  /*1d00*/  CS2R R14, SRZ ;  /* 0x00000000000e7805 */ /* 0x000fc4000001ff00 */
[----:B------:R-:W-:Y:S01]  /*1d10*/  CS2R R16, SRZ ;  /* 0x0000000000107805 */ /* 0x000fe2000001ff00 */
[----:B------:R2:W-:Y:S01]  /*1d20*/  STL [R1+0x54], RZ ;  /* 0x000054ff01007387 */ /* 0x0005e20000100800 */
[----:B------:R-:W-:Y:S02]  /*1d30*/  CS2R R18, SRZ ;  /* 0x0000000000127805 */ /* 0x000fe4000001ff00 */
[----:B------:R-:W-:Y:S02]  /*1d40*/  CS2R R20, SRZ ;  /* 0x0000000000147805 */ /* 0x000fe4000001ff00 */
[----:B------:R-:W-:Y:S01]  /*1d50*/  CS2R R22, SRZ ;  /* 0x0000000000167805 */ /* 0x000fe2000001ff00 */
[----:B------:R2:W-:Y:S01]  /*1d60*/  STL [R1+0x50], RZ ;  /* 0x000050ff01007387 */ /* 0x0005e20000100800 */
[----:B------:R-:W-:Y:S01]  /*1d70*/  CS2R R152, SRZ ;  /* 0x0000000000987805 */ /* 0x000fe2000001ff00 */
[----:B------:R-:W-:Y:S01]  /*1d80*/  QGMMA.64x128x32.F32.E5M2.E5M2 R24, gdesc[UR16], RZ, !UPT ;  /* 0x01e00000101879f3 */ /* 0x000fe2000c7038ff */
[----:B------:R-:W-:Y:S01]  /*1d90*/  UIADD3 UR16, UR7, 0x2, URZ ;  /* 0x0000000207107890 */ /* 0x000fe2000fffe03f */
[----:B------:R2:W-:Y:S01]  /*1da0*/  STL [R1+0x4c], RZ ;  /* 0x00004cff01007387 */ /* 0x0005e20000100800 */
[----:B------:R-:W-:Y:S01]  /*1db0*/  UIADD3 UR18, UR8, 0x2, URZ ;  /* 0x0000000208127890 */ /* 0x000fe2000fffe03f */
[----:B------:R-:W-:Y:S01]  /*1dc0*/  CS2R R154, SRZ ;  /* 0x00000000009a7805 */ /* 0x000fe2000001ff00 */
[----:B------:R-:W-:Y:S01]  /*1dd0*/  UMOV UR17, 0x40000040 ;  /* 0x4000004000117882 */ /* 0x000fe20000000000 */
[----:B------:R-:W-:Y:S01]  /*1de0*/  UMOV UR19, 0x40000040 ;  /* 0x4000004000137882 */ /* 0x000fe20000000000 */
        /* <DEDUP_REMOVED lines=49> */
[----:B------:R-:W-:-:S03]  /*2100*/  IMAD.MOV.U32 R228, RZ, RZ, RZ ;  /* 0x000000ffffe47224 */ /* 0x000fc600078e00ff */
[----:B------:R2:W-:Y:S04]  /*2110*/  STL [R1+0x14], RZ ;  /* 0x000014ff01007387 */ /* 0x0005e80000100800 */
[----:B------:R2:W-:Y:S04]  /*2120*/  STL [R1+0x10], RZ ;  /* 0x000010ff01007387 */ /* 0x0005e80000100800 */
[----:B------:R2:W-:Y:S04]  /*2130*/  STL [R1+0xc], RZ ;  /* 0x00000cff01007387 */ /* 0x0005e80000100800 */
[----:B------:R2:W-:Y:S04]  /*2140*/  STL [R1+0x8], RZ ;  /* 0x000008ff01007387 */ /* 0x0005e80000100800 */
[----:B------:R2:W-:Y:S04]  /*2150*/  STL [R1+0x4], RZ ;  /* 0x000004ff01007387 */ /* 0x0005e80000100800 */
[----:B------:R2:W-:Y:S01]  /*2160*/  STL [R1], RZ ;  /* 0x000000ff01007387 */ /* 0x0005e20000100800 */
[----:B------:R-:W-:Y:S01]  /*2170*/  QGMMA.64x128x32.F32.E5M2.E5M2 R88, gdesc[UR16], R88 ;  /* 0x01e00000105879f3 */ /* 0x000fe20008703858 */
[----:B------:R-:W-:Y:S01]  /*2180*/  UIADD3 UR16, UR7, 0x402, URZ ;  /* 0x0000040207107890 */ /* 0x000fe2000fffe03f */
[----:B------:R-:W-:-:S10]  /*2190*/  UMOV UR17, 0x40000040 ;  /* 0x4000004000117882 */ /* 0x000fd40000000000 */
[----:B------:R-:W-:Y:S01]  /*21a0*/  QGMMA.64x128x32.F32.E5M2.E5M2 R24, gdesc[UR16], R24 ;  /* 0x01e00000101879f3 */ /* 0x000fe20008703818 */
[----:B------:R-:W-:Y:S02]  /*21b0*/  UIADD3 UR16, UR7, 0x4, URZ ;  /* 0x0000000407107890 */ /* 0x000fe4000fffe03f */
[----:B------:R-:W-:Y:S01]  /*21c0*/  UIADD3 UR18, UR8, 0x4, URZ ;  /* 0x0000000408127890 */ /* 0x000fe2000fffe03f */
[----:B------:R-:W-:Y:S01]  /*21d0*/  UMOV UR17, 0x40000040 ;  /* 0x4000004000117882 */ /* 0x000fe20000000000 */
[----:B------:R-:W-:-:S07]  /*21e0*/  UMOV UR19, 0x40000040 ;  /* 0x4000004000137882 */ /* 0x000fce0000000000 */
        /* <DEDUP_REMOVED lines=10> */
[----:B------:R-:W-:Y:S02]  /*2290*/  UMOV UR17, 0x40000040 ;  /* 0x4000004000117882 */ /* 0x000fe40000000000 */
[----:B------:R-:W-:Y:S02]  /*22a0*/  ULDC UR7, c[0x0][0x50c] ;  /* 0x0001430000077ab9 */ /* 0x000fe40000000800 */
[----:B------:R-:W-:-:S04]  /*22b0*/  UISETP.NE.AND UP0, UPT, UR7, 0x4, UPT ;  /* 0x000000040700788c */ /* 0x000fc8000bf05270 */
[----:B------:R-:W-:Y:S02]  /*22c0*/  USEL UR7, URZ, 0x1, UP0 ;  /* 0x000000013f077887 */ /* 0x000fe40008000000 */
[----:B------:R-:W-:Y:S04]  /*22d0*/  QGMMA.64x128x32.F32.E5M2.E5M2 R24, gdesc[UR16], R24, gsb0 ;  /* 0x01e00000101879f3 */ /* 0x000fe80008003818 */
[----:B------:R-:W-:-:S13]  /*22e0*/  ISETP.NE.AND P0, PT, RZ, UR7, PT ;  /* 0x00000007ff007c0c */ /* 0x000fda000bf05270 */
[----:B--2---:R-:W-:Y:S05]  /*22f0*/  @!P0 BRA `(.L_x_18) ;  /* 0x0000000800808947 */ /* 0x004fea0003800000 */
[----:B------:R-:W-:Y:S02]  /*2300*/  WARPGROUP.DEPBAR.LE gsb0, 0x0 ;  /* 0x00008000000079c5 */ /* 0x000fe40000010000 */
[----:B------:R-:W-:-:S01]  /*2310*/  FADD R227, RZ, R89 ;  /* 0x00000059ffe37221 */ /* 0x000fc20000000000 */
[----:B------:R-:W-:Y:S01]  /*2320*/  FADD R228, RZ, R88 ;  /* 0x00000058ffe47221 */ /* 0x000fe20000000000 */
[----:B------:R-:W-:-:S01]  /*2330*/  FADD R226, RZ, R90 ;  /* 0x0000005affe27221 */ /* 0x000fc20000000000 */
[----:B------:R-:W-:Y:S01]  /*2340*/  FADD R225, RZ, R91 ;  /* 0x0000005bffe17221 */ /* 0x000fe20000000000 */
[----:B------:R-:W-:-:S01]  /*2350*/  FADD R224, RZ, R92 ;  /* 0x0000005cffe07221 */ /* 0x000fc20000000000 */
[----:B------:R0:W-:Y:S01]  /*2360*/  STL [R1+0x80], R227 ;  /* 0x000080e301007387 */ /* 0x0001e20000100800 */
[----:B------:R-:W-:-:S01]  /*2370*/  FADD R223, RZ, R93 ;  /* 0x0000005dffdf7221 */ /* 0x000fc20000000000 */
[----:B------:R-:W-:Y:S01]  /*2380*/  FADD R222, RZ, R94 ;  /* 0x0000005effde7221 */ /* 0x000fe20000000000 */
[----:B------:R-:W-:-:S01]  /*2390*/  FADD R221, RZ, R95 ;  /* 0x0000005fffdd7221 */ /* 0x000fc20000000000 */
[----:B------:R-:W-:Y:S01]  /*23a0*/  FADD R220, RZ, R96 ;  /* 0x00000060ffdc7221 */ /* 0x000fe20000000000 */
[----:B------:R-:W-:-:S01]  /*23b0*/  FADD R219, RZ, R97 ;  /* 0x00000061ffdb7221 */ /* 0x000fc20000000000 */
[----:B------:R-:W-:Y:S01]  /*23c0*/  FADD R218, RZ, R98 ;  /* 0x00000062ffda7221 */ /* 0x000fe20000000000 */
[----:B------:R-:W-:-:S01]  /*23d0*/  FADD R217, RZ, R99 ;  /* 0x00000063ffd97221 */ /* 0x000fc20000000000 */
[----:B------:R-:W-:Y:S01]  /*23e0*/  FADD R216, RZ, R100 ;  /* 0x00000064ffd87221 */ /* 0x000fe20000000000 */
[----:B------:R-:W-:-:S01]  /*23f0*/  FADD R215, RZ, R101 ;  /* 0x00000065ffd77221 */ /* 0x000fc20000000000 */
[----:B0-----:R-:W-:Y:S01]  /*2400*/  FADD R227, RZ, R60 ;  /* 0x0000003cffe37221 */ /* 0x001fe20000000000 */
[----:B------:R-:W-:-:S01]  /*2410*/  FADD R214, RZ, R102 ;  /* 0x00000066ffd67221 */ /* 0x000fc20000000000 */
[----:B------:R-:W-:Y:S01]  /*2420*/  FADD R213, RZ, R103 ;  /* 0x00000067ffd57221 */ /* 0x000fe20000000000 */
[----:B------:R-:W-:-:S01]  /*2430*/  FADD R212, RZ, R104 ;  /* 0x00000068ffd47221 */ /* 0x000fc20000000000 */
[----:B------:R-:W-:Y:S01]  /*2440*/  FADD R211, RZ, R105 ;  /* 0x00000069ffd37221 */ /* 0x000fe20000000000 */
[----:B------:R0:W-:Y:S01]  /*2450*/  STL [R1], R227 ;  /* 0x000000e301007387 */ /* 0x0001e20000100800 */
        /* <DEDUP_REMOVED lines=94> */
[----:B0-----:R-:W-:-:S05]  /*2a40*/  FADD R227, RZ, R67 ;  /* 0x00000043ffe37221 */ /* 0x001fca0000000000 */
[----:B------:R0:W-:Y:S02]  /*2a50*/  STL [R1+0x1c], R227 ;  /* 0x00001ce301007387 */ /* 0x0001e40000100800 */
        /* <DEDUP_REMOVED lines=39> */
[----:B------:R0:W-:Y:S04]  /*2cd0*/  STL [R1+0x6c], R227 ;  /* 0x00006ce301007387 */ /* 0x0001e80000100800 */
[----:B0-----:R0:W5:Y:S01]  /*2ce0*/  LDL.LU R227, [R1+0x80] ;  /* 0x0000800001e37983 */ /* 0x0011620000300800 */
[----:B------:R-:W-:-:S05]  /*2cf0*/  UMOV UR6, URZ ;  /* 0x0000003f00067c82 */ /* 0x000fca0008000000 */
.L_x_18:
[----:B------:R-:W-:Y:S01]  /*2d00*/  UIADD3 UR23, UR5, 0x1, URZ ;  /* 0x0000000105177890 */ /* 0x000fe2000fffe03f */
[----:B------:R-:W-:-:S03]  /*2d10*/  UMOV UR8, 0x1 ;  /* 0x0000000100087882 */ /* 0x000fc60000000000 */
[----:B------:R-:W-:-:S04]  /*2d20*/  UISETP.NE.AND UP0, UPT, UR23, 0x3, UPT ;  /* 0x000000031700788c */ /* 0x000fc8000bf05270 */
[----:B------:R-:W-:Y:S02]  /*2d30*/  USEL UR24, URZ, 0x1, UP0 ;  /* 0x000000013f187887 */ /* 0x000fe40008000000 */
[----:B------:R-:W-:Y:S02]  /*2d40*/  USEL UR23, UR23, URZ, UP0 ;  /* 0x0000003f17177287 */ /* 0x000fe40008000000 */
[----:B------:R-:W-:-:S12]  /*2d50*/  ULOP3.LUT UR24, UR4, UR24, URZ, 0x3c, !UPT ;  /* 0x0000001804187292 */ /* 0x000fd8000f8e3c3f */
.L_x_13:
[----:B------:R-:W-:-:S04]  /*2d60*/  UISETP.LT.AND UP0, UPT, UR9, 0x1, UPT ;  /* 0x000000010900788c */ /* 0x000fc8000bf01270 */
[----:B------:R-:W-:-:S04]  /*2d70*/  USEL UR16, UR9, 0x1, UP0 ;  /* 0x0000000109107887 */ /* 0x000fc80008000000 */
[----:B------:R-:W-:-:S04]  /*2d80*/  UIADD3 UR26, UR9, -UR16, URZ ;  /* 0x80000010091a7290 */ /* 0x000fc8000fffe03f */
[----:B------:R-:W-:-:S06]  /*2d90*/  UISETP.GE.AND UP0, UPT, UR26, 0x1, UPT ;  /* 0x000000011a00788c */ /* 0x000fcc000bf06270 */
[----:B------:R-:W-:-:S13]  /*2da0*/  PLOP3.LUT P0, PT, PT, PT, UP0, 0x80, 0x0 ;  /* 0x000000000000781c */ /* 0x000fda0003f0f008 */
[----:B------:R-:W-:Y:S05]  /*2db0*/  @!P0 BRA `(.L_x_19) ;  /* 0x0000001000dc8947 */ /* 0x000fea0003800000 */
[----:B------:R-:W-:Y:S01]  /*2dc0*/  UMOV UR25, UR5 ;  /* 0x0000000500197c82 */ /* 0x000fe20008000000 */
[----:B------:R-:W-:-:S05]  /*2dd0*/  ULDC UR27, c[0x0][0x50c] ;  /* 0x00014300001b7ab9 */ /* 0x000fca0000000800 */
.L_x_27:
[----:B------:R-:W-:-:S06]  /*2de0*/  UISETP.NE.AND UP0, UPT, UR22, 0x3, UPT ;  /* 0x000000031600788c */ /* 0x000fcc000bf05270 */
[----:B------:R-:W-:-:S13]  /*2df0*/  PLOP3.LUT P1, PT, PT, PT, UP0, 0x80, 0x0 ;  /* 0x000000000000781c */ /* 0x000fda0003f2f008 */
[----:B-1---5:R-:W-:Y:S05]  /*2e00*/  @!P1 BRA `(.L_x_20) ;  /* 0x0000000000049947 */ /* 0x022fea0003800000 */
[----:B------:R-:W-:Y:S01]  /*2e10*/  BPT.TRAP 0x1 ;  /* 0x000000040000795c */ /* 0x000fe20000300000 */
.L_x_20:
[----:B------:R-:W1:Y:S01]  /*2e20*/  S2UR UR16, SR_CgaCtaId ;  /* 0x00000000001079c3 */ /* 0x000e620000008800 */
[----:B------:R-:W-:Y:S01]  /*2e30*/  UMOV UR11, 0x400 ;  /* 0x00000400000b7882 */ /* 0x000fe20000000000 */
[----:B------:R-:W-:-:S05]  /*2e40*/  IMAD.U32 R229, RZ, RZ, UR24 ;  /* 0x00000018ffe57e24 */ /* 0x000fca000f8e00ff */
[----:B------:R-:W-:Y:S01]  /*2e50*/  SHF.L.U32 R229, R229, 0x1f, RZ ;  /* 0x0000001fe5e57819 */ /* 0x000fe200000006ff */
[----:B-1----:R-:W-:-:S04]  /*2e60*/  ULEA UR11, UR16, UR11, 0x18 ;  /* 0x0000000b100b7291 */ /* 0x002fc8000f8ec03f */
[----:B------:R-:W-:-:S09]  /*2e70*/  ULEA UR16, UR23, UR11, 0x3 ;  /* 0x0000000b17107291 */ /* 0x000fd2000f8e183f */
[----:B------:R1:W2:Y:S01]  /*2e80*/  SYNCS.PHASECHK.TRANS64.TRYWAIT P0, [UR16], R229 ;  /* 0x000000e5ff0075a7 */ /* 0x0002a20008000150 */
[----:B------:R-:W-:Y:S05]  /*2e90*/  @!P1 BRA `(.L_x_21) ;  /* 0x0000000000049947 */ /* 0x000fea0003800000 */
[----:B------:R-:W-:Y:S01]  /*2ea0*/  BPT.TRAP 0x1 ;  /* 0x000000040000795c */ /* 0x000fe20000300000 */
.L_x_21:
[----:B--2---:R-:W-:Y:S05]  /*2eb0*/  @P0 BRA `(.L_x_22) ;  /* 0x0000000000080947 */ /* 0x004fea0003800000 */
[----:B------:R-:W2:Y:S02]  /*2ec0*/  SYNCS.PHASECHK.TRANS64.TRYWAIT P0, [UR16], R229 ;  /* 0x000000e5ff0075a7 */ /* 0x000ea40008000150 */
[----:B--2---:R-:W-:Y:S05]  /*2ed0*/  @!P0 BRA `(.L_x_23) ;  /* 0x000000d000f88947 */ /* 0x004fea0003800000 */
.L_x_22:
[----:B------:R-:W-:Y:S01]  /*2ee0*/  UIADD3 UR16, UR11, 0x18100, URZ ;  /* 0x000181000b107890 */ /* 0x000fe2000fffe03f */
[----:B------:R-:W-:Y:S01]  /*2ef0*/  WARPGROUP.ARRIVE ;  /* 0x00000000000079c5 */ /* 0x000fe20000000000 */
[----:B------:R-:W-:Y:S02]  /*2f00*/  UISETP.NE.AND UP0, UPT, UR7, URZ, UPT ;  /* 0x0000003f0700728c */ /* 0x000fe4000bf05270 */
[----:B------:R-:W-:Y:S02]  /*2f10*/  USHF.R.U32.HI UR16, URZ, 0x4, UR16 ;  /* 0x000000043f107899 */ /* 0x000fe40008011610 */
[----:B------:R-:W-:Y:S02]  /*2f20*/  USEL UR8, UR8, URZ, !UP0 ;  /* 0x0000003f08087287 */ /* 0x000fe4000c000000 */
[----:B------:R-:W-:Y:S02]  /*2f30*/  ULOP3.LUT UR16, UR16, 0x3fff, URZ, 0xc0, !UPT ;  /* 0x00003fff10107892 */ /* 0x000fe4000f8ec03f */
[----:B------:R-:W-:-:S02]  /*2f40*/  UISETP.NE.U32.AND UP0, UPT, UR8, URZ, UPT ;  /* 0x0000003f0800728c */ /* 0x000fc4000bf05070 */
[----:B------:R-:W-:Y:S02]  /*2f50*/  ULOP3.LUT UR7, UR10, 0x10000, URZ, 0xfc, !UPT ;  /* 0x000100000a077892 */ /* 0x000fe4000f8efc3f */
[----:B------:R-:W-:Y:S02]  /*2f60*/  ULOP3.LUT UR8, UR16, 0x10000, URZ, 0xfc, !UPT ;  /* 0x0001000010087892 */ /* 0x000fe4000f8efc3f */
[----:B------:R-:W-:Y:S02]  /*2f70*/  ULEA UR7, UR23, UR7, 0xb ;  /* 0x0000000717077291 */ /* 0x000fe4000f8e583f */
[----:B------:R-:W-:Y:S01]  /*2f80*/  ULEA UR8, UR23, UR8, 0xa ;  /* 0x0000000817087291 */ /* 0x000fe2000f8e503f */
[----:B------:R-:W-:Y:S01]  /*2f90*/  UMOV UR17, 0x40000040 ;  /* 0x4000004000117882 */ /* 0x000fe20000000000 */
[----:B------:R-:W-:Y:S01]  /*2fa0*/  UMOV UR19, 0x40000040 ;  /* 0x4000004000137882 */ /* 0x000fe20000000000 */
[----:B------:R-:W-:Y:S02]  /*2fb0*/  UIADD3 UR6, UR6, 0x4, URZ ;  /* 0x0000000406067890 */ /* 0x000fe4000fffe03f */
[----:B------:R-:W-:-:S02]  /*2fc0*/  UMOV UR16, UR7 ;  /* 0x0000000700107c82 */ /* 0x000fc40008000000 */
[----:B------:R-:W-:Y:S02]  /*2fd0*/  UMOV UR18, UR8 ;  /* 0x0000000800127c82 */ /* 0x000fe40008000000 */
[----:B------:R-:W-:Y:S01]  /*2fe0*/  QGMMA.64x128x32.F32.E5M2.E5M2 R88, gdesc[UR16], R88, UP0 ;  /* 0x01e00000105879f3 */ /* 0x000fe2000bf03858 */
[----:B------:R-:W-:Y:S01]  /*2ff0*/  UIADD3 UR16, UR7, 0x400, URZ ;  /* 0x0000040007107890 */ /* 0x000fe2000fffe03f */
[----:B------:R-:W-:-:S10]  /*3000*/  UMOV UR17, 0x40000040 ;  /* 0x4000004000117882 */ /* 0x000fd40000000000 */
[----:B------:R-:W-:Y:S01]  /*3010*/  QGMMA.64x128x32.F32.E5M2.E5M2 R24, gdesc[UR16], R24, UP0 ;  /* 0x01e00000101879f3 */ /* 0x000fe2000bf03818 */
[----:B------:R-:W-:Y:S02]  /*3020*/  UIADD3 UR16, UR7, 0x2, URZ ;  /* 0x0000000207107890 */ /* 0x000fe4000fffe03f */
[----:B------:R-:W-:Y:S01]  /*3030*/  UIADD3 UR18, UR8, 0x2, URZ ;  /* 0x0000000208127890 */ /* 0x000fe2000fffe03f */
[----:B------:R-:W-:Y:S01]  /*3040*/  UMOV UR17, 0x40000040 ;  /* 0x4000004000117882 */ /* 0x000fe20000000000 */
[----:B------:R-:W-:Y:S01]  /*3050*/  UMOV UR19, 0x40000040 ;  /* 0x4000004000137882 */ /* 0x000fe20000000000 */
[----:B------:R-:W-:-:S06]  /*3060*/  UISETP.NE.AND UP0, UPT, UR6, UR27, UPT ;  /* 0x0000001b0600728c */ /* 0x000fcc000bf05270 */
        /* <DEDUP_REMOVED lines=18> */
[----:B------:R-:W-:Y:S01]  /*3190*/  UMOV UR17, 0x40000040 ;  /* 0x4000004000117882 */ /* 0x000fe20000000000 */
[----:B------:R-:W-:-:S06]  /*31a0*/  USEL UR7, URZ, 0x1, UP0 ;  /* 0x000000013f077887 */ /* 0x000fcc0008000000 */
[----:B------:R-:W-:-:S03]  /*31b0*/  ISETP.NE.AND P0, PT, RZ, UR7, PT ;  /* 0x00000007ff007c0c */ /* 0x000fc6000bf05270 */
[----:B------:R-:W-:Y:S03]  /*31c0*/  QGMMA.64x128x32.F32.E5M2.E5M2 R24, gdesc[UR16], R24, gsb0 ;  /* 0x01e00000101879f3 */ /* 0x000fe60008003818 */
[----:B------:R-:W-:-:S07]  /*31d0*/  WARPGROUP.DEPBAR.LE gsb0, 0x1 ;  /* 0x00008000000079c5 */ /* 0x000fce0000010100 */
[----:B------:R-:W-:Y:S05]  /*31e0*/  @!P0 BRA `(.L_x_24) ;  /* 0x0000000c00708947 */ /* 0x000fea0003800000 */
[----:B------:R-:W-:Y:S02]  /*31f0*/  WARPGROUP.DEPBAR.LE gsb0, 0x0 ;  /* 0x00008000000079c5 */ /* 0x000fe40000010000 */
[----:B-----5:R-:W-:-:S01]  /*3200*/  FADD R227, R89, R227 ;  /* 0x000000e359e37221 */ /* 0x020fc20000000000 */
[----:B------:R-:W-:Y:S01]  /*3210*/  FADD R226, R90, R226 ;  /* 0x000000e25ae27221 */ /* 0x000fe20000000000 */
[----:B------:R-:W-:-:S01]  /*3220*/  FADD R225, R91, R225 ;  /* 0x000000e15be17221 */ /* 0x000fc20000000000 */
[----:B------:R-:W-:Y:S01]  /*3230*/  FADD R224, R92, R224 ;  /* 0x000000e05ce07221 */ /* 0x000fe20000000000 */
[----:B------:R-:W-:-:S01]  /*3240*/  FADD R223, R93, R223 ;  /* 0x000000df5ddf7221 */ /* 0x000fc20000000000 */
[----:B------:R2:W-:Y:S01]  /*3250*/  STL [R1+0x80], R227 ;  /* 0x000080e301007387 */ /* 0x0005e20000100800 */
[----:B------:R-:W-:-:S01]  /*3260*/  FADD R222, R94, R222 ;  /* 0x000000de5ede7221 */ /* 0x000fc20000000000 */
[----:B------:R-:W-:Y:S01]  /*3270*/  FADD R221, R95, R221 ;  /* 0x000000dd5fdd7221 */ /* 0x000fe20000000000 */
[----:B------:R-:W-:-:S01]  /*3280*/  FADD R220, R96, R220 ;  /* 0x000000dc60dc7221 */ /* 0x000fc20000000000 */
[----:B------:R-:W-:Y:S01]  /*3290*/  FADD R219, R97, R219 ;  /* 0x000000db61db7221 */ /* 0x000fe20000000000 */
[----:B------:R-:W-:-:S01]  /*32a0*/  FADD R218, R98, R218 ;  /* 0x000000da62da7221 */ /* 0x000fc20000000000 */
[----:B------:R-:W-:Y:S01]  /*32b0*/  FADD R217, R99, R217 ;  /* 0x000000d963d97221 */ /* 0x000fe20000000000 */
[----:B------:R-:W-:-:S01]  /*32c0*/  FADD R216, R100, R216 ;  /* 0x000000d864d87221 */ /* 0x000fc20000000000 */
[----:B------:R-:W-:Y:S01]  /*32d0*/  FADD R215, R101, R215 ;  /* 0x000000d765d77221 */ /* 0x000fe20000000000 */
[----:B------:R-:W-:-:S01]  /*32e0*/  FADD R214, R102, R214 ;  /* 0x000000d666d67221 */ /* 0x000fc20000000000 */
[----:B--2---:R-:W2:Y:S01]  /*32f0*/  LDL.LU R227, [R1+0x28] ;  /* 0x0000280001e37983 */ /* 0x004ea20000300800 */
[----:B------:R-:W-:-:S01]  /*3300*/  FADD R213, R103, R213 ;  /* 0x000000d567d57221 */ /* 0x000fc20000000000 */
[----:B------:R-:W-:Y:S01]  /*3310*/  FADD R212, R104, R212 ;  /* 0x000000d468d47221 */ /* 0x000fe20000000000 */
[----:B------:R-:W-:-:S01]  /*3320*/  FADD R211, R105, R211 ;  /* 0x000000d369d37221 */ /* 0x000fc20000000000 */
[----:B------:R3:W-:Y:S01]  /*3330*/  STL [R1+0x84], R226 ;  /* 0x000084e201007387 */ /* 0x0007e20000100800 */
[----:B------:R-:W-:-:S03]  /*3340*/  FADD R228, R88, R228 ;  /* 0x000000e458e47221 */ /* 0x000fc60000000000 */
[----:B---3--:R-:W3:Y:S04]  /*3350*/  LDL.LU R226, [R1+0x24] ;  /* 0x0000240001e27983 */ /* 0x008ee80000300800 */
[----:B------:R4:W-:Y:S04]  /*3360*/  STL [R1+0x88], R225 ;  /* 0x000088e101007387 */ /* 0x0009e80000100800 */
[----:B----4-:R-:W4:Y:S04]  /*3370*/  LDL.LU R225, [R1+0x20] ;  /* 0x0000200001e17983 */ /* 0x010f280000300800 */
[----:B------:R0:W-:Y:S04]  /*3380*/  STL [R1+0x8c], R224 ;  /* 0x00008ce001007387 */ /* 0x0001e80000100800 */
[----:B0-----:R-:W4:Y:S04]  /*3390*/  LDL.LU R224, [R1+0x1c] ;  /* 0x00001c0001e07983 */ /* 0x001f280000300800 */
        /* <DEDUP_REMOVED lines=13> */
[----:B0-----:R-:W4:Y:S04]  /*3470*/  LDL.LU R217, [R1] ;  /* 0x0000000001d97983 */ /* 0x001f280000300800 */
[----:B------:R-:W-:Y:S04]  /*3480*/  STL [R1+0xac], R216 ;  /* 0x0000acd801007387 */ /* 0x000fe80000100800 */
[----:B------:R-:W-:Y:S04]  /*3490*/  STL [R1+0xb0], R215 ;  /* 0x0000b0d701007387 */ /* 0x000fe80000100800 */
[----:B------:R-:W-:Y:S04]  /*34a0*/  STL [R1+0xb4], R214 ;  /* 0x0000b4d601007387 */ /* 0x000fe80000100800 */
[----:B------:R-:W-:Y:S04]  /*34b0*/  STL [R1+0xb8], R213 ;  /* 0x0000b8d501007387 */ /* 0x000fe80000100800 */
[----:B------:R-:W-:Y:S04]  /*34c0*/  STL [R1+0xbc], R212 ;  /* 0x0000bcd401007387 */ /* 0x000fe80000100800 */
[----:B------:R0:W-:Y:S01]  /*34d0*/  STL [R1+0xc0], R211 ;  /* 0x0000c0d301007387 */ /* 0x0001e20000100800 */
[----:B--2---:R-:W-:-:S01]  /*34e0*/  FADD R227, R70, R227 ;  /* 0x000000e346e37221 */ /* 0x004fc20000000000 */
[----:B---3--:R-:W-:Y:S01]  /*34f0*/  FADD R226, R69, R226 ;  /* 0x000000e245e27221 */ /* 0x008fe20000000000 */
[----:B----4-:R-:W-:-:S01]  /*3500*/  FADD R225, R68, R225 ;  /* 0x000000e144e17221 */ /* 0x010fc20000000000 */
[----:B------:R-:W-:Y:S01]  /*3510*/  FADD R224, R67, R224 ;  /* 0x000000e043e07221 */ /* 0x000fe20000000000 */
[----:B------:R-:W-:-:S01]  /*3520*/  FADD R223, R66, R223 ;  /* 0x000000df42df7221 */ /* 0x000fc20000000000 */
[----:B------:R-:W-:Y:S01]  /*3530*/  FADD R222, R65, R222 ;  /* 0x000000de41de7221 */ /* 0x000fe20000000000 */
[----:B------:R-:W-:-:S01]  /*3540*/  FADD R221, R64, R221 ;  /* 0x000000dd40dd7221 */ /* 0x000fc20000000000 */
[----:B------:R-:W-:Y:S01]  /*3550*/  FADD R220, R63, R220 ;  /* 0x000000dc3fdc7221 */ /* 0x000fe20000000000 */
[----:B------:R-:W-:-:S01]  /*3560*/  FADD R219, R62, R219 ;  /* 0x000000db3edb7221 */ /* 0x000fc20000000000 */
[----:B------:R-:W-:Y:S01]  /*3570*/  FADD R218, R61, R218 ;  /* 0x000000da3dda7221 */ /* 0x000fe20000000000 */
[----:B------:R-:W-:-:S05]  /*3580*/  FADD R217, R60, R217 ;  /* 0x000000d93cd97221 */ /* 0x000fca0000000000 */
[----:B------:R2:W-:Y:S04]  /*3590*/  STL [R1], R217 ;  /* 0x000000d901007387 */ /* 0x0005e80000100800 */
[----:B------:R3:W-:Y:S04]  /*35a0*/  STL [R1+0x4], R218 ;  /* 0x000004da01007387 */ /* 0x0007e80000100800 */
[----:B------:R4:W-:Y:S04]  /*35b0*/  STL [R1+0x8], R219 ;  /* 0x000008db01007387 */ /* 0x0009e80000100800 */
[----:B------:R1:W-:Y:S04]  /*35c0*/  STL [R1+0xc], R220 ;  /* 0x00000cdc01007387 */ /* 0x0003e80000100800 */
[----:B------:R1:W-:Y:S04]  /*35d0*/  STL [R1+0x10], R221 ;  /* 0x000010dd01007387 */ /* 0x0003e80000100800 */
[----:B------:R1:W-:Y:S04]  /*35e0*/  STL [R1+0x14], R222 ;  /* 0x000014de01007387 */ /* 0x0003e80000100800 */
[----:B------:R1:W-:Y:S04]  /*35f0*/  STL [R1+0x18], R223 ;  /* 0x000018df01007387 */ /* 0x0003e80000100800 */
[----:B------:R1:W-:Y:S04]  /*3600*/  STL [R1+0x1c], R224 ;  /* 0x00001ce001007387 */ /* 0x0003e80000100800 */
[----:B0-----:R-:W4:Y:S04]  /*3610*/  LDL.LU R211, [R1+0x2c] ;  /* 0x00002c0001d37983 */ /* 0x001f280000300800 */
[----:B------:R0:W-:Y:S04]  /*3620*/  STL [R1+0x20], R225 ;  /* 0x000020e101007387 */ /* 0x0001e80000100800 */
[----:B------:R-:W4:Y:S04]  /*3630*/  LDL.LU R212, [R1+0x30] ;  /* 0x0000300001d47983 */ /* 0x000f280000300800 */
[----:B------:R0:W-:Y:S04]  /*3640*/  STL [R1+0x24], R226 ;  /* 0x000024e201007387 */ /* 0x0001e80000100800 */
[----:B------:R-:W4:Y:S04]  /*3650*/  LDL.LU R213, [R1+0x34] ;  /* 0x0000340001d57983 */ /* 0x000f280000300800 */
[----:B------:R0:W-:Y:S04]  /*3660*/  STL [R1+0x28], R227 ;  /* 0x000028e301007387 */ /* 0x0001e80000100800 */
[----:B------:R-:W4:Y:S04]  /*3670*/  LDL.LU R214, [R1+0x38] ;  /* 0x0000380001d67983 */ /* 0x000f280000300800 */
[----:B------:R-:W4:Y:S04]  /*3680*/  LDL.LU R215, [R1+0x3c] ;  /* 0x00003c0001d77983 */ /* 0x000f280000300800 */
[----:B------:R-:W4:Y:S04]  /*3690*/  LDL.LU R216, [R1+0x40] ;  /* 0x0000400001d87983 */ /* 0x000f280000300800 */
[----:B--2---:R-:W2:Y:S04]  /*36a0*/  LDL.LU R217, [R1+0x44] ;  /* 0x0000440001d97983 */ /* 0x004ea80000300800 */
[----:B---3--:R-:W3:Y:S04]  /*36b0*/  LDL.LU R218, [R1+0x48] ;  /* 0x0000480001da7983 */ /* 0x008ee80000300800 */
[----:B----4-:R-:W4:Y:S04]  /*36c0*/  LDL.LU R219, [R1+0x4c] ;  /* 0x00004c0001db7983 */ /* 0x010f280000300800 */
[----:B-1----:R-:W4:Y:S04]  /*36d0*/  LDL.LU R220, [R1+0x50] ;  /* 0x0000500001dc7983 */ /* 0x002f280000300800 */
[----:B------:R-:W4:Y:S04]  /*36e0*/  LDL.LU R221, [R1+0x54] ;  /* 0x0000540001dd7983 */ /* 0x000f280000300800 */
[----:B------:R-:W4:Y:S04]  /*36f0*/  LDL.LU R222, [R1+0x58] ;  /* 0x0000580001de7983 */ /* 0x000f280000300800 */
[----:B------:R-:W4:Y:S04]  /*3700*/  LDL.LU R223, [R1+0x5c] ;  /* 0x00005c0001df7983 */ /* 0x000f280000300800 */
[----:B------:R-:W4:Y:S04]  /*3710*/  LDL.LU R224, [R1+0x60] ;  /* 0x0000600001e07983 */ /* 0x000f280000300800 */
[----:B0-----:R-:W4:Y:S04]  /*3720*/  LDL.LU R225, [R1+0x64] ;  /* 0x0000640001e17983 */ /* 0x001f280000300800 */
[----:B------:R-:W4:Y:S04]  /*3730*/  LDL.LU R226, [R1+0x68] ;  /* 0x0000680001e27983 */ /* 0x000f280000300800 */
[----:B------:R-:W4:Y:S01]  /*3740*/  LDL.LU R227, [R1+0x6c] ;  /* 0x00006c0001e37983 */ /* 0x000f220000300800 */
[----:B------:R-:W-:-:S05]  /*3750*/  FADD R211, R71, R211 ;  /* 0x000000d347d37221 */ /* 0x000fca0000000000 */
[----:B------:R0:W-:Y:S01]  /*3760*/  STL [R1+0x2c], R211 ;  /* 0x00002cd301007387 */ /* 0x0001e20000100800 */
[----:B------:R-:W-:-:S03]  /*3770*/  FADD R212, R72, R212 ;  /* 0x000000d448d47221 */ /* 0x000fc60000000000 */
[----:B0-----:R0:W5:Y:S01]  /*3780*/  LDL.LU R211, [R1+0xc0] ;  /* 0x0000c00001d37983 */ /* 0x0011620000300800 */
[----:B------:R-:W-:-:S03]  /*3790*/  FADD R213, R73, R213 ;  /* 0x000000d549d57221 */ /* 0x000fc60000000000 */
[----:B------:R1:W-:Y:S01]  /*37a0*/  STL [R1+0x30], R212 ;  /* 0x000030d401007387 */ /* 0x0003e20000100800 */
[----:B------:R-:W-:-:S01]  /*37b0*/  FADD R214, R74, R214 ;  /* 0x000000d64ad67221 */ /* 0x000fc20000000000 */
[----:B------:R-:W-:Y:S02]  /*37c0*/  FADD R215, R75, R215 ;  /* 0x000000d74bd77221 */ /* 0x000fe40000000000 */
[----:B-1----:R0:W5:Y:S01]  /*37d0*/  LDL.LU R212, [R1+0xbc] ;  /* 0x0000bc0001d47983 */ /* 0x0021620000300800 */
[----:B------:R-:W-:-:S03]  /*37e0*/  FADD R216, R76, R216 ;  /* 0x000000d84cd87221 */ /* 0x000fc60000000000 */
[----:B------:R1:W-:Y:S01]  /*37f0*/  STL [R1+0x34], R213 ;  /* 0x000034d501007387 */ /* 0x0003e20000100800 */
[----:B--2---:R-:W-:-:S03]  /*3800*/  FADD R217, R77, R217 ;  /* 0x000000d94dd97221 */ /* 0x004fc60000000000 */
[----:B-1----:R0:W5:Y:S01]  /*3810*/  LDL.LU R213, [R1+0xb8] ;  /* 0x0000b80001d57983 */ /* 0x0021620000300800 */
[----:B---3--:R-:W-:-:S03]  /*3820*/  FADD R218, R78, R218 ;  /* 0x000000da4eda7221 */ /* 0x008fc60000000000 */
[----:B------:R1:W-:Y:S01]  /*3830*/  STL [R1+0x38], R214 ;  /* 0x000038d601007387 */ /* 0x0003e20000100800 */
[----:B----4-:R-:W-:-:S01]  /*3840*/  FADD R219, R79, R219 ;  /* 0x000000db4fdb7221 */ /* 0x010fc20000000000 */
[----:B------:R-:W-:Y:S02]  /*3850*/  FADD R220, R80, R220 ;  /* 0x000000dc50dc7221 */ /* 0x000fe40000000000 */
[----:B-1----:R0:W5:Y:S04]  /*3860*/  LDL.LU R214, [R1+0xb4] ;  /* 0x0000b40001d67983 */ /* 0x0021680000300800 */
[----:B------:R1:W-:Y:S01]  /*3870*/  STL [R1+0x3c], R215 ;  /* 0x00003cd701007387 */ /* 0x0003e20000100800 */
[----:B------:R-:W-:-:S01]  /*3880*/  FADD R221, R81, R221 ;  /* 0x000000dd51dd7221 */ /* 0x000fc20000000000 */
[----:B------:R-:W-:-:S02]  /*3890*/  FADD R222, R82, R222 ;  /* 0x000000de52de7221 */ /* 0x000fc40000000000 */
[----:B-1----:R0:W5:Y:S04]  /*38a0*/  LDL.LU R215, [R1+0xb0] ;  /* 0x0000b00001d77983 */ /* 0x0021680000300800 */
[----:B------:R1:W-:Y:S01]  /*38b0*/  STL [R1+0x40], R216 ;  /* 0x000040d801007387 */ /* 0x0003e20000100800 */
[----:B------:R-:W-:-:S03]  /*38c0*/  FADD R223, R83, R223 ;  /* 0x000000df53df7221 */ /* 0x000fc60000000000 */
        /* <DEDUP_REMOVED lines=13> */
[----:B------:R1:W-:Y:S04]  /*39a0*/  STL [R1+0x54], R221 ;  /* 0x000054dd01007387 */ /* 0x0003e80000100800 */
        /* <DEDUP_REMOVED lines=12> */
[----:B-1----:R0:W5:Y:S01]  /*3a70*/  LDL.LU R227, [R1+0x80] ;  /* 0x0000800001e37983 */ /* 0x0021620000300800 */
        /* <DEDUP_REMOVED lines=82> */
[----:B0-----:R-:W-:-:S06]  /*3fa0*/  UMOV UR6, URZ ;  /* 0x0000003f00067c82 */ /* 0x001fcc0008000000 */
.L_x_24:
[----:B------:R-:W-:Y:S05]  /*3fb0*/  @!P1 BRA `(.L_x_25) ;  /* 0x0000000000049947 */ /* 0x000fea0003800000 */
[----:B------:R-:W-:Y:S01]  /*3fc0*/  BPT.TRAP 0x1 ;  /* 0x000000040000795c */ /* 0x000fe20000300000 */
.L_x_25:
[----:B------:R-:W-:Y:S02]  /*3fd0*/  UISETP.GT.U32.AND UP0, UPT, UR13, 0x1, UPT ;  /* 0x000000010d00788c */ /* 0x000fe4000bf04070 */
[----:B------:R-:W-:-:S04]  /*3fe0*/  ULEA UR8, UR25, UR11, 0x3 ;  /* 0x0000000b19087291 */ /* 0x000fc8000f8e183f */
[----:B------:R-:W-:Y:S01]  /*3ff0*/  UIADD3 UR8, UR8, 0x18, URZ ;  /* 0x0000001808087890 */ /* 0x000fe2000fffe03f */
[----:B------:R-:W-:-:S03]  /*4000*/  PLOP3.LUT P0, PT, PT, PT, UP0, 0x80, 0x0 ;  /* 0x000000000000781c */ /* 0x000fc60003f0f008 */
[----:B------:R-:W-:-:S09]  /*4010*/  UPRMT UR8, URZ, 0x654, UR8 ;  /* 0x000006543f087896 */ /* 0x000fd20008000008 */
[----:B------:R-:W-:Y:S01]  /*4020*/  SYNCS.ARRIVE.TRANS64.RED.A1T0 RZ, [UR8], RZ ;  /* 0x000000ffffff79a7 */ /* 0x000fe20008100408 */
[----:B------:R-:W-:Y:S05]  /*4030*/  @P0 BRA `(.L_x_26) ;  /* 0x0000000000040947 */ /* 0x000fea0003800000 */
[----:B------:R-:W-:Y:S01]  /*4040*/  BPT.TRAP 0x1 ;  /* 0x000000040000795c */ /* 0x000fe20000300000 */
.L_x_26:
[----:B------:R-:W-:Y:S02]  /*4050*/  UISETP.GT.AND UP2, UPT, UR26, 0x1, UPT ;  /* 0x000000011a00788c */ /* 0x000fe4000bf44270 */
[----:B------:R-:W-:Y:S02]  /*4060*/  UIADD3 UR23, UR23, 0x1, URZ ;  /* 0x0000000117177890 */ /* 0x000fe4000fffe03f */
[----:B------:R-:W-:Y:S02]  /*4070*/  UIADD3 UR25, UR25, 0x1, URZ ;  /* 0x0000000119197890 */ /* 0x000fe4000fffe03f */
[----:B------:R-:W-:Y:S01]  /*4080*/  PLOP3.LUT P0, PT, PT, PT, UP2, 0x80, 0x0 ;  /* 0x000000000000781c */ /* 0x000fe20003f0f028 */
[----:B------:R-:W-:Y:S02]  /*4090*/  UISETP.NE.AND UP0, UPT, UR23, 0x3, UPT ;  /* 0x000000031700788c */ /* 0x000fe4000bf05270 */
[----:B------:R-:W-:Y:S02]  /*40a0*/  UIADD3 UR16, UR26, -0x1, URZ ;  /* 0xffffffff1a107890 */ /* 0x000fe4000fffe03f */
[----:B------:R-:W-:-:S02]  /*40b0*/  USEL UR8, URZ, 0x1, UP0 ;  /* 0x000000013f087887 */ /* 0x000fc40008000000 */
[----:B------:R-:W-:Y:S02]  /*40c0*/  UISETP.NE.AND UP1, UPT, UR25, 0x3, UPT ;  /* 0x000000031900788c */ /* 0x000fe4000bf25270 */
[----:B------:R-:W-:Y:S02]  /*40d0*/  ULOP3.LUT UR24, UR24, UR8, URZ, 0x3c, !UPT ;  /* 0x0000000818187292 */ /* 0x000fe4000f8e3c3f */
[----:B------:R-:W-:Y:S02]  /*40e0*/  USEL UR23, UR23, URZ, UP0 ;  /* 0x0000003f17177287 */ /* 0x000fe40008000000 */
[----:B------:R-:W-:Y:S01]  /*40f0*/  USEL UR25, UR25, URZ, UP1 ;  /* 0x0000003f19197287 */ /* 0x000fe20008800000 */
[----:B------:R-:W-:Y:S01]  /*4100*/  UMOV UR8, 0x1 ;  /* 0x0000000100087882 */ /* 0x000fe20000000000 */
[----:B------:R-:W-:Y:S01]  /*4110*/  UMOV UR26, UR16 ;  /* 0x00000010001a7c82 */ /* 0x000fe20008000000 */
[----:B------:R-:W-:Y:S09]  /*4120*/  @P0 BRA `(.L_x_27) ;  /* 0xffffffec002c0947 */ /* 0x000ff2000383ffff */
.L_x_19:
[----:B------:R-:W-:-:S04]  /*4130*/  UISETP.NE.AND UP0, UPT, UR6, URZ, UPT ;  /* 0x0000003f0600728c */ /* 0x000fc8000bf05270 */
[----:B------:R-:W-:-:S06]  /*4140*/  USEL UR6, URZ, 0x1, !UP0 ;  /* 0x000000013f067887 */ /* 0x000fcc000c000000 */
[----:B------:R-:W-:-:S13]  /*4150*/  ISETP.NE.AND P0, PT, RZ, UR6, PT ;  /* 0x00000006ff007c0c */ /* 0x000fda000bf05270 */
[----:B------:R-:W-:Y:S05]  /*4160*/  @!P0 BRA `(.L_x_28) ;  /* 0x0000000c00c48947 */ /* 0x000fea0003800000 */
[----:B------:R-:W-:Y:S02]  /*4170*/  WARPGROUP.DEPBAR.LE gsb0, 0x0 ;  /* 0x00008000000079c5 */ /* 0x000fe40000010000 */
[----:B-----5:R-:W-:Y:S01]  /*4180*/  FADD R227, R89, R227 ;  /* 0x000000e359e37221 */ /* 0x020fe20000000000 */
[----:B------:R-:W-:-:S04]  /*4190*/  FADD R228, R88, R228 ;  /* 0x000000e458e47221 */ /* 0x000fc80000000000 */
[----:B------:R2:W-:Y:S04]  /*41a0*/  STL [R1+0x80], R227 ;  /* 0x000080e301007387 */ /* 0x0005e80000100800 */
[----:B--2---:R-:W2:Y:S04]  /*41b0*/  LDL.LU R227, [R1+0x6c] ;  /* 0x00006c0001e37983 */ /* 0x004ea80000300800 */
[----:B--2---:R2:W-:Y:S04]  /*41c0*/  STL [R1+0x84], R227 ;  /* 0x000084e301007387 */ /* 0x0045e80000100800 */
        /* <DEDUP_REMOVED lines=52> */
[----:B--2---:R-:W2:Y:S01]  /*4510*/  LDL.LU R227, [R1] ;  /* 0x0000000001e37983 */ /* 0x004ea20000300800 */
[----:B------:R-:W-:Y:S01]  /*4520*/  FADD R226, R90, R226 ;  /* 0x000000e25ae27221 */ /* 0x000fe20000000000 */
        /* <DEDUP_REMOVED lines=97> */
[----:B--2---:R-:W-:-:S05]  /*4b40*/  FADD R227, R60, R227 ;  /* 0x000000e33ce37221 */ /* 0x004fca0000000000 */
[----:B------:R2:W-:Y:S04]  /*4b50*/  STL [R1], R227 ;  /* 0x000000e301007387 */ /* 0x0005e80000100800 */
[----:B--2---:R-:W2:Y:S02]  /*4b60*/  LDL.LU R227, [R1+0xec] ;  /* 0x0000ec0001e37983 */ /* 0x004ea40000300800 */
[----:B--2---:R-:W-:-:S05]  /*4b70*/  FADD R227, R61, R227 ;  /* 0x000000e33de37221 */ /* 0x004fca0000000000 */
[----:B------:R2:W-:Y:S04]  /*4b80*/  STL [R1+0x4], R227 ;  /* 0x000004e301007387 */ /* 0x0005e80000100800 */
        /* <DEDUP_REMOVED lines=78> */
[----:B--2---:R2:W5:Y:S02]  /*5070*/  LDL.LU R227, [R1+0x80] ;  /* 0x0000800001e37983 */ /* 0x0045640000300800 */
.L_x_28:
[----:B------:R-:W-:Y:S02]  /*5080*/  WARPGROUP.DEPBAR.LE gsb0, 0x0 ;  /* 0x00008000000079c5 */ /* 0x000fe40000010000 */
[----:B------:R-:W3:Y:S02]  /*5090*/  LDC R24, c[0x0][0x28c] ;  /* 0x0000a300ff187b82 */ /* 0x000ee40000000800 */
[----:B---3--:R-:W-:-:S13]  /*50a0*/  ISETP.GE.AND P0, PT, R24, 0x1, PT ;  /* 0x000000011800780c */ /* 0x008fda0003f06270 */
[----:B------:R-:W-:Y:S05]  /*50b0*/  @!P0 BRA `(.L_x_29) ;  /* 0x0000000000488947 */ /* 0x000fea0003800000 */
[----:B------:R-:W-:-:S06]  /*50c0*/  UISETP.NE.AND UP0, UPT, UR22, 0x3, UPT ;  /* 0x000000031600788c */ /* 0x000fcc000bf05270 */
[----:B------:R-:W-:-:S13]  /*50d0*/  PLOP3.LUT P0, PT, PT, PT, UP0, 0x80, 0x0 ;  /* 0x000000000000781c */ /* 0x000fda0003f0f008 */
[----:B------:R-:W-:Y:S05]  /*50e0*/  @!P0 BRA `(.L_x_30) ;  /* 0x0000000000048947 */ /* 0x000fea0003800000 */
[----:B------:R-:W-:Y:S01]  /*50f0*/  BPT.TRAP 0x1 ;  /* 0x000000040000795c */ /* 0x000fe20000300000 */
.L_x_30:
[----:B------:R-:W-:-:S04]  /*5100*/  UISETP.LT.AND UP0, UPT, UR9, 0x1, UPT ;  /* 0x000000010900788c */ /* 0x000fc8000bf01270 */
[----:B------:R-:W-:Y:S02]  /*5110*/  USEL UR8, UR9, 0x1, UP0 ;  /* 0x0000000109087887 */ /* 0x000fe40008000000 */
[----:B------:R-:W-:Y:S02]  /*5120*/  UISETP.GT.U32.AND UP0, UPT, UR13, 0x1, UPT ;  /* 0x000000010d00788c */ /* 0x000fe4000bf04070 */
[----:B------:R-:W-:-:S04]  /*5130*/  UIADD3 UR8, UR5, UR9, -UR8 ;  /* 0x0000000905087290 */ /* 0x000fc8000fffe808 */
[----:B------:R-:W-:Y:S01]  /*5140*/  UIMAD.WIDE.U32 UR6, UR8, -0x55555555, URZ ;  /* 0xaaaaaaab080678a5 */ /* 0x000fe2000f8e003f */
[----:B------:R-:W-:-:S03]  /*5150*/  PLOP3.LUT P0, PT, PT, PT, UP0, 0x80, 0x0 ;  /* 0x000000000000781c */ /* 0x000fc60003f0f008 */
[----:B------:R-:W-:-:S04]  /*5160*/  USHF.R.U32.HI UR6, URZ, 0x1, UR7 ;  /* 0x000000013f067899 */ /* 0x000fc80008011607 */
[----:B------:R-:W-:-:S04]  /*5170*/  UIMAD UR8, UR6, -0x3, UR8 ;  /* 0xfffffffd060878a4 */ /* 0x000fc8000f8e0208 */
[----:B------:R-:W-:-:S04]  /*5180*/  ULEA UR8, UR8, UR11, 0x3 ;  /* 0x0000000b08087291 */ /* 0x000fc8000f8e183f */
[----:B------:R-:W-:-:S04]  /*5190*/  UIADD3 UR8, UR8, 0x18, URZ ;  /* 0x0000001808087890 */ /* 0x000fc8000fffe03f */
[----:B------:R-:W-:-:S09]  /*51a0*/  UPRMT UR8, URZ, 0x654, UR8 ;  /* 0x000006543f087896 */ /* 0x000fd20008000008 */
[----:B------:R-:W-:Y:S01]  /*51b0*/  SYNCS.ARRIVE.TRANS64.RED.A1T0 RZ, [UR8], RZ ;  /* 0x000000ffffff79a7 */ /* 0x000fe20008100408 */
[----:B------:R-:W-:Y:S05]  /*51c0*/  @P0 BRA `(.L_x_29) ;  /* 0x0000000000040947 */ /* 0x000fea0003800000 */
[----:B------:R-:W-:Y:S01]  /*51d0*/  BPT.TRAP 0x1 ;  /* 0x000000040000795c */ /* 0x000fe20000300000 */
.L_x_29:
[----:B------:R3:W-:Y:S01]  /*51e0*/  STL [R1+0x88], R3 ;  /* 0x0000880301007387 */ /* 0x0007e20000100800 */
[----:B------:R-:W4:Y:S01]  /*51f0*/  LDC R29, c[0x0][0x288] ;  /* 0x0000a200ff1d7b82 */ /* 0x000f220000000800 */
[----:B------:R-:W-:Y:S02]  /*5200*/  UIADD3 UR10, UR9, UR5, URZ ;  /* 0x00000005090a7290 */ /* 0x000fe4000fffe03f */
[----:B------:R-:W-:Y:S01]  /*5210*/  USHF.R.S32.HI UR11, URZ, 0x1f, UR12 ;  /* 0x0000001f3f0b7899 */ /* 0x000fe2000801140c */
[----:B------:R-:W-:Y:S01]  /*5220*/  ULDC.64 UR6, c[0x0][0x5d0] ;  /* 0x0001740000067ab9 */ /* 0x000fe20000000a00 */
[----:B------:R-:W-:Y:S01]  /*5230*/  ULDC UR16, c[0x0][0x284] ;  /* 0x0000a10000107ab9 */ /* 0x000fe20000000800 */
[----:B---3--:R-:W3:Y:S04]  /*5240*/  LDL.LU R3, [R1+0x78] ;  /* 0x0000780001037983 */ /* 0x008ee80000300800 */
[----:B------:R0:W-:Y:S04]  /*5250*/  STL [R1+0x84], R2 ;  /* 0x0000840201007387 */ /* 0x0001e80000100800 */
[----:B-----5:R1:W-:Y:S01]  /*5260*/  STL [R1+0x80], R0 ;  /* 0x0000800001007387 */ /* 0x0203e20000100800 */
[----:B0-----:R-:W0:Y:S03]  /*5270*/  S2R R2, SR_TID.X ;  /* 0x0000000000027919 */ /* 0x001e260000002100 */
[----:B-1----:R-:W2:Y:S01]  /*5280*/  LDL.LU R0, [R1+0x7c] ;  /* 0x00007c0001007983 */ /* 0x002ea20000300800 */
[----:B------:R-:W-:Y:S01]  /*5290*/  UISETP.GE.U32.AND UP1, UPT, UR9, 0x3, UPT ;  /* 0x000000030900788c */ /* 0x000fe2000bf26070 */
[----:B0-----:R-:W-:-:S02]  /*52a0*/  SHF.R.U32.HI R24, RZ, 0x2, R2 ;  /* 0x00000002ff187819 */ /* 0x001fc40000011602 */
[----:B------:R-:W-:Y:S02]  /*52b0*/  SHF.R.U32.HI R27, RZ, 0x7, R2 ;  /* 0x00000007ff1b7819 */ /* 0x000fe40000011602 */
[----:B------:R-:W-:Y:S02]  /*52c0*/  LOP3.LUT R26, R2, 0x60, RZ, 0xc0, !PT ;  /* 0x00000060021a7812 */ /* 0x000fe400078ec0ff */
[----:B------:R-:W-:Y:S02]  /*52d0*/  LOP3.LUT R25, R24, 0x7, RZ, 0xc0, !PT ;  /* 0x0000000718197812 */ /* 0x000fe400078ec0ff */
[----:B------:R-:W-:Y:S02]  /*52e0*/  LOP3.LUT R24, R27, 0x1, RZ, 0xc0, !PT ;  /* 0x000000011b187812 */ /* 0x000fe400078ec0ff */
[----:B------:R-:W-:-:S03]  /*52f0*/  SHF.R.U32.HI R28, RZ, 0x1, R26 ;  /* 0x00000001ff1c7819 */ /* 0x000fc6000001161a */
[----:B------:R-:W-:Y:S01]  /*5300*/  IMAD.SHL.U32 R26, R24, 0x40, RZ ;  /* 0x00000040181a7824 */ /* 0x000fe200078e00ff */
[----:B------:R-:W-:Y:S01]  /*5310*/  IADD3 R27, RZ, -R28, -R25 ;  /* 0x8000001cff1b7210 */ /* 0x000fe20007ffe819 */
[----:B------:R-:W-:-:S03]  /*5320*/  IMAD.SHL.U32 R32, R2, 0x2, RZ ;  /* 0x0000000202207824 */ /* 0x000fc600078e00ff */
[----:B------:R-:W-:Y:S01]  /*5330*/  LOP3.LUT R43, R26, 0x40, R25, 0xe2, !PT ;  /* 0x000000401a2b7812 */ /* 0x000fe200078ee219 */
[----:B------:R-:W-:Y:S01]  /*5340*/  IMAD R42, R24, -0x40, R27 ;  /* 0xffffffc0182a7824 */ /* 0x000fe200078e021b */
[----:B------:R-:W-:Y:S01]  /*5350*/  LOP3.LUT R24, R2, 0x3, RZ, 0xc0, !PT ;  /* 0x0000000302187812 */ /* 0x000fe200078ec0ff */
[----:B---3--:R-:W-:Y:S02]  /*5360*/  IMAD.SHL.U32 R41, R3, 0x80, RZ ;  /* 0x0000008003297824 */ /* 0x008fe400078e00ff */
[----:B------:R0:W5:Y:S01]  /*5370*/  LDL.LU R3, [R1+0x88] ;  /* 0x0000880001037983 */ /* 0x0001620000300800 */
[----:B------:R-:W-:-:S03]  /*5380*/  UISETP.GT.U32.AND UP0, UPT, UR10, 0x2, UPT ;  /* 0x000000020a00788c */ /* 0x000fc6000bf04070 */
[----:B------:R0:W5:Y:S01]  /*5390*/  LDL.LU R2, [R1+0x84] ;  /* 0x0000840001027983 */ /* 0x0001620000300800 */
[C---:B----4-:R-:W-:Y:S01]  /*53a0*/  ISETP.GE.AND P0, PT, R41.reuse, R29, PT ;  /* 0x0000001d2900720c */ /* 0x050fe20003f06270 */
[----:B------:R-:W-:Y:S01]  /*53b0*/  UIMAD UR5, UR11, UR6, URZ ;  /* 0x000000060b0572a4 */ /* 0x000fe2000f8e023f */
[----:B------:R-:W-:Y:S01]  /*53c0*/  LOP3.LUT R32, R41, 0x6, R32, 0xf8, !PT ;  /* 0x0000000629207812 */ /* 0x000fe200078ef820 */
[----:B------:R-:W-:Y:S01]  /*53d0*/  UISETP.LT.U32.AND UP0, UPT, UR9, 0x3, UP0 ;  /* 0x000000030900788c */ /* 0x000fe20008701070 */
[----:B------:R-:W-:Y:S01]  /*53e0*/  IMAD.U32 R27, RZ, RZ, UR6 ;  /* 0x00000006ff1b7e24 */ /* 0x000fe2000f8e00ff */
[----:B------:R-:W-:Y:S01]  /*53f0*/  UIMAD UR8, UR12, UR7, UR5 ;  /* 0x000000070c0872a4 */ /* 0x000fe2000f8e0205 */
[----:B------:R-:W-:Y:S01]  /*5400*/  SHF.R.S32.HI R33, RZ, 0x1f, R32 ;  /* 0x0000001fff217819 */ /* 0x000fe20000011420 */
[----:B------:R-:W-:Y:S01]  /*5410*/  UIMAD.WIDE.U32 UR6, UR10, -0x55555555, URZ ;  /* 0xaaaaaaab0a0678a5 */ /* 0x000fe2000f8e003f */
[----:B------:R-:W-:Y:S01]  /*5420*/  IMAD R24, R24, -0x2, R29 ;  /* 0xfffffffe18187824 */ /* 0x000fe200078e021d */
[----:B------:R-:W-:Y:S01]  /*5430*/  USEL UR5, URZ, 0x1, !UP0 ;  /* 0x000000013f057887 */ /* 0x000fe2000c000000 */
[----:B--2---:R-:W-:-:S02]  /*5440*/  IMAD.SHL.U32 R25, R0, 0x100, RZ ;  /* 0x0000010000197824 */ /* 0x004fc400078e00ff */
[----:B------:R-:W-:Y:S02]  /*5450*/  IMAD.WIDE R38, R0, 0x100, RZ ;  /* 0x0000010000267825 */ /* 0x000fe400078e02ff */
[----:B------:R0:W5:Y:S01]  /*5460*/  LDL.LU R0, [R1+0x80] ;  /* 0x0000800001007983 */ /* 0x0001620000300800 */
[----:B------:R-:W-:Y:S01]  /*5470*/  ISETP.GE.OR P0, PT, R25, UR16, P0 ;  /* 0x0000001019007c0c */ /* 0x000fe20008706670 */
[----:B------:R-:W-:Y:S01]  /*5480*/  USHF.R.U32.HI UR6, URZ, 0x1, UR7 ;  /* 0x000000013f067899 */ /* 0x000fe20008011607 */
[----:B------:R-:W-:Y:S01]  /*5490*/  IMAD.WIDE.U32 R26, R27, UR12, R32 ;  /* 0x0000000c1b1a7c25 */ /* 0x000fe2000f8e0020 */
[----:B------:R-:W-:Y:S01]  /*54a0*/  ULOP3.LUT UR4, UR4, UR5, URZ, 0x3c, !UPT ;  /* 0x0000000504047292 */ /* 0x000fe2000f8e3c3f */
[----:B------:R-:W-:Y:S01]  /*54b0*/  IADD3 R42, -R25, UR16, R42 ;  /* 0x00000010192a7c10 */ /* 0x000fe2000fffe12a */
[----:B------:R-:W-:Y:S01]  /*54c0*/  UIMAD UR5, UR6, -0x3, UR10 ;  /* 0xfffffffd060578a4 */ /* 0x000fe2000f8e020a */
[----:B------:R-:W-:Y:S01]  /*54d0*/  VIADD R27, R27, UR8 ;  /* 0x000000081b1b7c36 */ /* 0x000fe20008000000 */
[----:B------:R-:W-:Y:S01]  /*54e0*/  @UP1 ULOP3.LUT UR4, UR4, 0x1, UR6, 0x78, !UPT ;  /* 0x0000000104041892 */ /* 0x000fe2000f8e7806 */
[----:B------:R-:W-:Y:S01]  /*54f0*/  LOP3.LUT R43, R38, R43, R28, 0xfe, !PT ;  /* 0x0000002b262b7212 */ /* 0x000fe200078efe1c */
[----:B------:R-:W-:-:S02]  /*5500*/  IMAD.IADD R41, R24, 0x1, -R41 ;  /* 0x0000000118297824 */ /* 0x000fc400078e0a29 */
[----:B------:R-:W-:Y:S02]  /*5510*/  IMAD.MOV.U32 R40, RZ, RZ, -0x1 ;  /* 0xffffffffff287424 */ /* 0x000fe400078e00ff */
[----:B0-----:R-:W-:Y:S06]  /*5520*/  @P0 BRA `(.L_x_31) ;  /* 0x0000008c00ec0947 */ /* 0x001fec0003800000 */
[----:B------:R-:W0:Y:S01]  /*5530*/  LDC.64 R28, c[0x0][0x5c8] ;  /* 0x00017200ff1c7b82 */ /* 0x000e220000000a00 */
[----:B------:R-:W-:Y:S01]  /*5540*/  ULDC.64 UR6, c[0x0][0x5c0] ;  /* 0x0001700000067ab9 */ /* 0x000fe20000000a00 */
[----:B------:R-:W-:Y:S01]  /*5550*/  BSSY B0, `(.L_x_31) ;  /* 0x00008f8000007945 */ /* 0x000fe20003800000 */
[-C--:B0-----:R-:W-:Y:S01]  /*5560*/  IMAD R24, R39, R28.reuse, RZ ;  /* 0x0000001c27187224 */ /* 0x081fe200078e02ff */
[----:B------:R-:W-:Y:S01]  /*5570*/  SHF.L.U64.HI R34, R28, 0x3, R29 ;  /* 0x000000031c227819 */ /* 0x000fe2000001021d */
[----:B------:R-:W-:-:S04]  /*5580*/  IMAD.WIDE.U32 R26, R43, R28, R26 ;  /* 0x0000001c2b1a7225 */ /* 0x000fc800078e001a */
[----:B------:R-:W-:Y:S01]  /*5590*/  IMAD R25, R43, R29, R24 ;  /* 0x0000001d2b197224 */ /* 0x000fe200078e0218 */
[----:B------:R-:W-:Y:S01]  /*55a0*/  IADD3 R24, P3, R26, UR6, RZ ;  /* 0x000000061a187c10 */ /* 0x000fe2000ff7e0ff */
[C---:B------:R-:W-:Y:S01]  /*55b0*/  IMAD.SHL.U32 R35, R28.reuse, 0x8, RZ ;  /* 0x000000081c237824 */ /* 0x040fe200078e00ff */
[----:B------:R-:W-:Y:S01]  /*55c0*/  LEA R30, P2, R28, R26, 0x7 ;  /* 0x0000001a1c1e7211 */ /* 0x000fe200078438ff */
[----:B------:R-:W-:-:S03]  /*55d0*/  IMAD.IADD R27, R27, 0x1, R25 ;  /* 0x000000011b1b7824 */ /* 0x000fc600078e0219 */
[----:B------:R-:W-:Y:S02]  /*55e0*/  IADD3 R26, P1, P0, R26, UR6, R35 ;  /* 0x000000061a1a7c10 */ /* 0x000fe4000f83e023 */
[----:B------:R-:W-:Y:S02]  /*55f0*/  IADD3.X R25, R27, UR7, RZ, P3, !PT ;  /* 0x000000071b197c10 */ /* 0x000fe40009ffe4ff */
[----:B------:R-:W-:Y:S02]  /*5600*/  FSETP.NEU.AND P3, PT, RZ, UR21, PT ;  /* 0x00000015ff007c0b */ /* 0x000fe4000bf6d000 */
[----:B------:R-:W-:Y:S02]  /*5610*/  LEA.HI.X R31, R28, R27, R29, 0x7, P2 ;  /* 0x0000001b1c1f7211 */ /* 0x000fe400010f3c1d */
[C---:B------:R-:W-:Y:S02]  /*5620*/  IADD3 R28, P2, R30.reuse, UR6, RZ ;  /* 0x000000061e1c7c10 */ /* 0x040fe4000ff5e0ff */
[----:B------:R-:W-:-:S02]  /*5630*/  IADD3 R30, P5, P6, R30, UR6, R35 ;  /* 0x000000061e1e7c10 */ /* 0x000fc4000febe023 */
[----:B------:R-:W-:Y:S02]  /*5640*/  IADD3.X R29, R31, UR7, RZ, P2, !PT ;  /* 0x000000071f1d7c10 */ /* 0x000fe400097fe4ff */
[--C-:B------:R-:W-:Y:S02]  /*5650*/  IADD3.X R27, R27, UR7, R34.reuse, P1, P0 ;  /* 0x000000071b1b7c10 */ /* 0x100fe40008fe0422 */
[----:B------:R-:W-:Y:S01]  /*5660*/  IADD3.X R31, R31, UR7, R34, P5, P6 ;  /* 0x000000071f1f7c10 */ /* 0x000fe2000afec422 */
[----:B------:R-:W-:Y:S06]  /*5670*/  @!P3 BRA `(.L_x_32) ;  /* 0x0000006c0014b947 */ /* 0x000fec0003800000 */
[----:B------:R-:W-:Y:S01]  /*5680*/  ULDC.64 UR16, c[0x0][0x5b8] ;  /* 0x00016e0000107ab9 */ /* 0x000fe20000000a00 */
[----:B------:R-:W-:Y:S01]  /*5690*/  ISETP.GE.AND P0, PT, R42, 0x1, PT ;  /* 0x000000012a00780c */ /* 0x000fe20003f06270 */
[----:B------:R-:W-:Y:S02]  /*56a0*/  UIMAD UR6, UR11, UR16, URZ ;  /* 0x000000100b0672a4 */ /* 0x000fe4000f8e023f */
[----:B------:R-:W-:Y:S01]  /*56b0*/  IMAD.U32 R35, RZ, RZ, UR16 ;  /* 0x00000010ff237e24 */ /* 0x000fe2000f8e00ff */
[----:B------:R-:W-:Y:S01]  /*56c0*/  BSSY B1, `(.L_x_33) ;  /* 0x0000010000017945 */ /* 0x000fe20003800000 */
[----:B------:R-:W-:Y:S01]  /*56d0*/  ISETP.LT.OR P3, PT, R41, 0x1, !P0 ;  /* 0x000000012900780c */ /* 0x000fe20004761670 */
[----:B------:R-:W-:Y:S02]  /*56e0*/  UIMAD UR6, UR12, UR17, UR6 ;  /* 0x000000110c0672a4 */ /* 0x000fe4000f8e0206 */
[----:B------:R-:W-:Y:S01]  /*56f0*/  IMAD.WIDE.U32 R32, R35, UR12, R32 ;  /* 0x0000000c23207c25 */ /* 0x000fe2000f8e0020 */
[----:B------:R-:W-:-:S03]  /*5700*/  ULDC.64 UR10, c[0x0][0x5a8] ;  /* 0x00016a00000a7ab9 */ /* 0x000fc60000000a00 */
[----:B------:R-:W-:Y:S02]  /*5710*/  IMAD.MOV.U32 R36, RZ, RZ, R32 ;  /* 0x000000ffff247224 */ /* 0x000fe400078e0020 */
[----:B------:R-:W-:Y:S01]  /*5720*/  VIADD R37, R33, UR6 ;  /* 0x0000000621257c36 */ /* 0x000fe20008000000 */
[----:B------:R-:W-:Y:S02]  /*5730*/  ULDC.64 UR6, c[0x0][0x5b0] ;  /* 0x00016c0000067ab9 */ /* 0x000fe40000000a00 */
[----:B------:R-:W-:Y:S02]  /*5740*/  IMAD R34, R39, UR6, RZ ;  /* 0x0000000627227c24 */ /* 0x000fe4000f8e02ff */
[----:B------:R-:W-:-:S04]  /*5750*/  IMAD.WIDE.U32 R32, R43, UR6, R36 ;  /* 0x000000062b207c25 */ /* 0x000fc8000f8e0024 */
[--C-:B------:R-:W-:Y:S01]  /*5760*/  IMAD R35, R43, UR7, R34.reuse ;  /* 0x000000072b237c24 */ /* 0x100fe2000f8e0222 */
[----:B------:R-:W-:Y:S02]  /*5770*/  IADD3 R32, P1, R32, UR10, RZ ;  /* 0x0000000a20207c10 */ /* 0x000fe4000ff3e0ff */
[----:B------:R-:W-:Y:S02]  /*5780*/  PRMT R34, RZ, 0x7610, R34 ;  /* 0x00007610ff227816 */ /* 0x000fe40000000022 */
[----:B------:R-:W-:Y:S01]  /*5790*/  IADD3.X R33, R33, UR11, R35, P1, !PT ;  /* 0x0000000b21217c10 */ /* 0x000fe20008ffe423 */
[----:B------:R-:W-:Y:S08]  /*57a0*/  @P3 BRA `(.L_x_34) ;  /* 0x0000000000043947 */ /* 0x000ff00003800000 */
[----:B------:R0:W5:Y:S02]  /*57b0*/  LDG.E.U8 R34, desc[UR14][R32.64] ;  /* 0x0000000e20227981 */ /* 0x000164000c1e1100 */
.L_x_34:
[----:B------:R-:W-:Y:S05]  /*57c0*/  BSYNC B1 ;  /* 0x0000000000017941 */ /* 0x000fea0003800000 */
.L_x_33:
[----:B-----5:R-:W-:Y:S01]  /*57d0*/  LOP3.LUT R34, R34, 0xff, RZ, 0xc0, !PT ;  /* 0x000000ff22227812 */ /* 0x020fe200078ec0ff */
[----:B------:R-:W-:Y:S01]  /*57e0*/  BSSY B1, `(.L_x_35) ;  /* 0x000000b000017945 */ /* 0x000fe20003800000 */
[----:B------:R-:W-:Y:S02]  /*57f0*/  ISETP.LT.OR P2, PT, R41, 0x2, !P0 ;  /* 0x000000022900780c */ /* 0x000fe40004741670 */
[----:B------:R-:W-:-:S05]  /*5800*/  F2FP.F16.E5M2.UNPACK_B R34, R34 ;  /* 0x00000022ff22723e */ /* 0x000fca00020004ff */
[----:B------:R-:W-:-:S05]  /*5810*/  HADD2.F32 R34, -RZ, R34.H0_H0 ;  /* 0x20000022ff227230 */ /* 0x000fca0000004100 */
[----:B------:R-:W-:Y:S01]  /*5820*/  FMUL R35, R34, UR21 ;  /* 0x0000001522237c20 */ /* 0x000fe20008400000 */
[----:B------:R-:W-:-:S03]  /*5830*/  PRMT R34, RZ, 0x7610, R34 ;  /* 0x00007610ff227816 */ /* 0x000fc60000000022 */
[----:B------:R-:W-:-:S05]  /*5840*/  FFMA R35, R228, UR20, R35 ;  /* 0x00000014e4237c23 */ /* 0x000fca0008000023 */
[----:B------:R-:W-:-:S05]  /*5850*/  F2FP.SATFINITE.E5M2.F32.PACK_AB_MERGE_C R35, RZ, R35, RZ ;  /* 0x00000023ff23723e */ /* 0x000fca00048060ff */
[----:B------:R1:W-:Y:S01]  /*5860*/  @!P3 STG.E.U8 desc[UR14][R24.64], R35 ;  /* 0x000000231800b986 */ /* 0x0003e2000c10110e */
[----:B------:R-:W-:Y:S05]  /*5870*/  @P2 BRA `(.L_x_36) ;  /* 0x0000000000042947 */ /* 0x000fea0003800000 */
[----:B------:R2:W5:Y:S02]  /*5880*/  LDG.E.U8 R34, desc[UR14][R32.64+0x1] ;  /* 0x0000010e20227981 */ /* 0x000564000c1e1100 */
.L_x_36:
[----:B------:R-:W-:Y:S05]  /*5890*/  BSYNC B1 ;  /* 0x0000000000017941 */ /* 0x000fea0003800000 */
.L_x_35:
[----:B-----5:R-:W-:Y:S01]  /*58a0*/  LOP3.LUT R34, R34, 0xff, RZ, 0xc0, !PT ;  /* 0x000000ff22227812 */ /* 0x020fe200078ec0ff */
[----:B------:R-:W-:Y:S01]  /*58b0*/  BSSY B1, `(.L_x_37) ;  /* 0x0000013000017945 */ /* 0x000fe20003800000 */
[----:B------:R-:W-:Y:S02]  /*58c0*/  IADD3 R45, P1, R43, 0x8, RZ ;  /* 0x000000082b2d7810 */ /* 0x000fe40007f3e0ff */
[----:B------:R-:W-:-:S03]  /*58d0*/  F2FP.F16.E5M2.UNPACK_B R34, R34 ;  /* 0x00000022ff22723e */ /* 0x000fc600020004ff */
[----:B-1----:R-:W-:Y:S01]  /*58e0*/  IMAD.X R35, RZ, RZ, R39, P1 ;  /* 0x000000ffff237224 */ /* 0x002fe200008e0627 */
[----:B------:R-:W-:Y:S01]  /*58f0*/  ISETP.GE.AND P1, PT, R42, 0x9, PT ;  /* 0x000000092a00780c */ /* 0x000fe20003f26270 */
[----:B------:R-:W-:Y:S02]  /*5900*/  HADD2.F32 R34, -RZ, R34.H0_H0 ;  /* 0x20000022ff227230 */ /* 0x000fe40000004100 */
[----:B------:R-:W-:Y:S01]  /*5910*/  IMAD R46, R35, UR6, RZ ;  /* 0x00000006232e7c24 */ /* 0x000fe2000f8e02ff */
[----:B------:R-:W-:Y:S02]  /*5920*/  ISETP.LT.OR P5, PT, R41, 0x1, !P1 ;  /* 0x000000012900780c */ /* 0x000fe40004fa1670 */
[----:B------:R-:W-:Y:S01]  /*5930*/  FMUL R44, R34, UR21 ;  /* 0x00000015222c7c20 */ /* 0x000fe20008400000 */
[----:B------:R-:W-:-:S04]  /*5940*/  IMAD.WIDE.U32 R34, R45, UR6, R36 ;  /* 0x000000062d227c25 */ /* 0x000fc8000f8e0024 */
[----:B------:R-:W-:Y:S01]  /*5950*/  FFMA R44, R227, UR20, R44 ;  /* 0x00000014e32c7c23 */ /* 0x000fe2000800002c */
[----:B------:R-:W-:Y:S01]  /*5960*/  IMAD R45, R45, UR7, R46 ;  /* 0x000000072d2d7c24 */ /* 0x000fe2000f8e022e */
[----:B------:R-:W-:-:S03]  /*5970*/  IADD3 R34, P3, R34, UR10, RZ ;  /* 0x0000000a22227c10 */ /* 0x000fc6000ff7e0ff */
[----:B------:R-:W-:Y:S02]  /*5980*/  F2FP.SATFINITE.E5M2.F32.PACK_AB_MERGE_C R47, RZ, R44, RZ ;  /* 0x0000002cff2f723e */ /* 0x000fe400048060ff */
[----:B------:R-:W-:Y:S02]  /*5990*/  IADD3.X R35, R35, UR11, R45, P3, !PT ;  /* 0x0000000b23237c10 */ /* 0x000fe40009ffe42d */
[----:B------:R-:W-:Y:S01]  /*59a0*/  PRMT R44, RZ, 0x7610, R44 ;  /* 0x00007610ff2c7816 */ /* 0x000fe2000000002c */
[----:B------:R1:W-:Y:S01]  /*59b0*/  @!P2 STG.E.U8 desc[UR14][R24.64+0x1], R47 ;  /* 0x0000012f1800a986 */ /* 0x0003e2000c10110e */
[----:B------:R-:W-:Y:S05]  /*59c0*/  @P5 BRA `(.L_x_38) ;  /* 0x0000000000045947 */ /* 0x000fea0003800000 */
[----:B------:R3:W5:Y:S02]  /*59d0*/  LDG.E.U8 R44, desc[UR14][R34.64] ;  /* 0x0000000e222c7981 */ /* 0x000764000c1e1100 */
.L_x_38:
[----:B------:R-:W-:Y:S05]  /*59e0*/  BSYNC B1 ;  /* 0x0000000000017941 */ /* 0x000fea0003800000 */
.L_x_37:
        /* <DEDUP_REMOVED lines=12> */
.L_x_40:
[----:B------:R-:W-:Y:S05]  /*5ab0*/  BSYNC B1 ;  /* 0x0000000000017941 */ /* 0x000fea0003800000 */
.L_x_39:
[----:B-----5:R-:W-:Y:S01]  /*5ac0*/  LOP3.LUT R44, R44, 0xff, RZ, 0xc0, !PT ;  /* 0x000000ff2c2c7812 */ /* 0x020fe200078ec0ff */
[----:B------:R-:W-:Y:S01]  /*5ad0*/  BSSY B1, `(.L_x_41) ;  /* 0x000000b000017945 */ /* 0x000fe20003800000 */
[----:B------:R-:W-:Y:S02]  /*5ae0*/  ISETP.LT.OR P3, PT, R41, 0x9, !P0 ;  /* 0x000000092900780c */ /* 0x000fe40004761670 */
[----:B------:R-:W-:-:S05]  /*5af0*/  F2FP.F16.E5M2.UNPACK_B R44, R44 ;  /* 0x0000002cff2c723e */ /* 0x000fca00020004ff */
[----:B------:R-:W-:-:S05]  /*5b00*/  HADD2.F32 R44, -RZ, R44.H0_H0 ;  /* 0x2000002cff2c7230 */ /* 0x000fca0000004100 */
[----:B------:R-:W-:-:S04]  /*5b10*/  FMUL R44, R44, UR21 ;  /* 0x000000152c2c7c20 */ /* 0x000fc80008400000 */
[----:B------:R-:W-:-:S05]  /*5b20*/  FFMA R44, R225, UR20, R44 ;  /* 0x00000014e12c7c23 */ /* 0x000fca000800002c */
[----:B----4-:R-:W-:Y:S02]  /*5b30*/  F2FP.SATFINITE.E5M2.F32.PACK_AB_MERGE_C R45, RZ, R44, RZ ;  /* 0x0000002cff2d723e */ /* 0x010fe400048060ff */
[----:B------:R-:W-:-:S03]  /*5b40*/  PRMT R44, RZ, 0x7610, R44 ;  /* 0x00007610ff2c7816 */ /* 0x000fc6000000002c */
[----:B------:R4:W-:Y:S01]  /*5b50*/  @!P2 STG.E.U8 desc[UR14][R26.64+0x1], R45 ;  /* 0x0000012d1a00a986 */ /* 0x0009e2000c10110e */
[----:B------:R-:W-:Y:S05]  /*5b60*/  @P3 BRA `(.L_x_42) ;  /* 0x0000000000043947 */ /* 0x000fea0003800000 */
[----:B------:R0:W5:Y:S02]  /*5b70*/  LDG.E.U8 R44, desc[UR14][R32.64+0x8] ;  /* 0x0000080e202c7981 */ /* 0x000164000c1e1100 */
.L_x_42:
[----:B------:R-:W-:Y:S05]  /*5b80*/  BSYNC B1 ;  /* 0x0000000000017941 */ /* 0x000fea0003800000 */
.L_x_41:
[----:B-----5:R-:W-:Y:S01]  /*5b90*/  LOP3.LUT R44, R44, 0xff, RZ, 0xc0, !PT ;  /* 0x000000ff2c2c7812 */ /* 0x020fe200078ec0ff */
[----:B------:R-:W-:Y:S01]  /*5ba0*/  BSSY B1, `(.L_x_43) ;  /* 0x000000b000017945 */ /* 0x000fe20003800000 */
[----:B------:R-:W-:Y:S02]  /*5bb0*/  ISETP.LT.OR P2, PT, R41, 0xa, !P0 ;  /* 0x0000000a2900780c */ /* 0x000fe40004741670 */
[----:B------:R-:W-:-:S05]  /*5bc0*/  F2FP.F16.E5M2.UNPACK_B R44, R44 ;  /* 0x0000002cff2c723e */ /* 0x000fca00020004ff */
[----:B------:R-:W-:-:S05]  /*5bd0*/  HADD2.F32 R44, -RZ, R44.H0_H0 ;  /* 0x2000002cff2c7230 */ /* 0x000fca0000004100 */
[----:B----4-:R-:W-:Y:S01]  /*5be0*/  FMUL R45, R44, UR21 ;  /* 0x000000152c2d7c20 */ /* 0x010fe20008400000 */
[----:B------:R-:W-:-:S03]  /*5bf0*/  PRMT R44, RZ, 0x7610, R44 ;  /* 0x00007610ff2c7816 */ /* 0x000fc6000000002c */
[----:B------:R-:W-:-:S05]  /*5c00*/  FFMA R45, R224, UR20, R45 ;  /* 0x00000014e02d7c23 */ /* 0x000fca000800002d */
[----:B------:R-:W-:-:S05]  /*5c10*/  F2FP.SATFINITE.E5M2.F32.PACK_AB_MERGE_C R45, RZ, R45, RZ ;  /* 0x0000002dff2d723e */ /* 0x000fca00048060ff */
[----:B------:R4:W-:Y:S01]  /*5c20*/  @!P3 STG.E.U8 desc[UR14][R24.64+0x8], R45 ;  /* 0x0000082d1800b986 */ /* 0x0009e2000c10110e */
[----:B------:R-:W-:Y:S05]  /*5c30*/  @P2 BRA `(.L_x_44) ;  /* 0x0000000000042947 */ /* 0x000fea0003800000 */
[----:B------:R0:W5:Y:S02]  /*5c40*/  LDG.E.U8 R44, desc[UR14][R32.64+0x9] ;  /* 0x0000090e202c7981 */ /* 0x000164000c1e1100 */
.L_x_44:
[----:B------:R-:W-:Y:S05]  /*5c50*/  BSYNC B1 ;  /* 0x0000000000017941 */ /* 0x000fea0003800000 */
.L_x_43:
        /* <DEDUP_REMOVED lines=12> */
.L_x_46:
[----:B------:R-:W-:Y:S05]  /*5d20*/  BSYNC B1 ;  /* 0x0000000000017941 */ /* 0x000fea0003800000 */
.L_x_45:
        /* <DEDUP_REMOVED lines=12> */
.L_x_48:
[----:B------:R-:W-:Y:S05]  /*5df0*/  BSYNC B1 ;  /* 0x0000000000017941 */ /* 0x000fea0003800000 */
.L_x_47:
        /* <DEDUP_REMOVED lines=12> */
.L_x_50:
[----:B------:R-:W-:Y:S05]  /*5ec0*/  BSYNC B1 ;  /* 0x0000000000017941 */ /* 0x000fea0003800000 */
.L_x_49:
        /* <DEDUP_REMOVED lines=12> */
.L_x_52:
[----:B------:R-:W-:Y:S05]  /*5f90*/  BSYNC B1 ;  /* 0x0000000000017941 */ /* 0x000fea0003800000 */
.L_x_51:
        /* <DEDUP_REMOVED lines=12> */
.L_x_54:
[----:B------:R-:W-:Y:S05]  /*6060*/  BSYNC B1 ;  /* 0x0000000000017941 */ /* 0x000fea0003800000 */
.L_x_53:
        /* <DEDUP_REMOVED lines=12> */
.L_x_56:
[----:B------:R-:W-:Y:S05]  /*6130*/  BSYNC B1 ;  /* 0x0000000000017941 */ /* 0x000fea0003800000 */
.L_x_55:
        /* <DEDUP_REMOVED lines=12> */
.L_x_58:
[----:B------:R-:W-:Y:S05]  /*6200*/  BSYNC B1 ;  /* 0x0000000000017941 */ /* 0x000fea0003800000 */
.L_x_57:
        /* <DEDUP_REMOVED lines=12> */
.L_x_60:
[----:B------:R-:W-:Y:S05]  /*62d0*/  BSYNC B1 ;  /* 0x0000000000017941 */ /* 0x000fea0003800000 */
.L_x_59:
        /* <DEDUP_REMOVED lines=12> */
.L_x_62:
[----:B------:R-:W-:Y:S05]  /*63a0*/  BSYNC B1 ;  /* 0x0000000000017941 */ /* 0x000fea0003800000 */
.L_x_61:
        /* <DEDUP_REMOVED lines=12> */
.L_x_64:
[----:B------:R-:W-:Y:S05]  /*6470*/  BSYNC B1 ;  /* 0x0000000000017941 */ /* 0x000fea0003800000 */
.L_x_63:
        /* <DEDUP_REMOVED lines=12> */
.L_x_66:
[----:B------:R-:W-:Y:S05]  /*6540*/  BSYNC B1 ;  /* 0x0000000000017941 */ /* 0x000fea0003800000 */
.L_x_65:
        /* <DEDUP_REMOVED lines=12> */
.L_x_68:
[----:B------:R-:W-:Y:S05]  /*6610*/  BSYNC B1 ;  /* 0x0000000000017941 */ /* 0x000fea0003800000 */
.L_x_67:
        /* <DEDUP_REMOVED lines=12> */
.L_x_70:
[----:B------:R-:W-:Y:S05]  /*66e0*/  BSYNC B1 ;  /* 0x0000000000017941 */ /* 0x000fea0003800000 */
.L_x_69:
        /* <DEDUP_REMOVED lines=12> */
.L_x_72:
[----:B------:R-:W-:Y:S05]  /*67b0*/  BSYNC B1 ;  /* 0x0000000000017941 */ /* 0x000fea0003800000 */
.L_x_71:
        /* <DEDUP_REMOVED lines=12> */
.L_x_74:
[----:B------:R-:W-:Y:S05]  /*6880*/  BSYNC B1 ;  /* 0x0000000000017941 */ /* 0x000fea0003800000 */
.L_x_73:
        /* <DEDUP_REMOVED lines=12> */
.L_x_76:
[----:B------:R-:W-:Y:S05]  /*6950*/  BSYNC B1 ;  /* 0x0000000000017941 */ /* 0x000fea0003800000 */
.L_x_75:
        /* <DEDUP_REMOVED lines=12> */
.L_x_78:
[----:B------:R-:W-:Y:S05]  /*6a20*/  BSYNC B1 ;  /* 0x0000000000017941 */ /* 0x000fea0003800000 */
.L_x_77:
        /* <DEDUP_REMOVED lines=12> */
.L_x_80:
[----:B------:R-:W-:Y:S05]  /*6af0*/  BSYNC B1 ;  /* 0x0000000000017941 */ /* 0x000fea0003800000 */
.L_x_79:
        /* <DEDUP_REMOVED lines=12> */
.L_x_82:
[----:B------:R-:W-:Y:S05]  /*6bc0*/  BSYNC B1 ;  /* 0x0000000000017941 */ /* 0x000fea0003800000 */
.L_x_81:
        /* <DEDUP_REMOVED lines=12> */
.L_x_84:
[----:B------:R-:W-:Y:S05]  /*6c90*/  BSYNC B1 ;  /* 0x0000000000017941 */ /* 0x000fea0003800000 */
.L_x_83:
        /* <DEDUP_REMOVED lines=12> */
.L_x_86:
[----:B------:R-:W-:Y:S05]  /*6d60*/  BSYNC B1 ;  /* 0x0000000000017941 */ /* 0x000fea0003800000 */
.L_x_85:
        /* <DEDUP_REMOVED lines=12> */
.L_x_88:
[----:B------:R-:W-:Y:S05]  /*6e30*/  BSYNC B1 ;  /* 0x0000000000017941 */ /* 0x000fea0003800000 */
.L_x_87:
        /* <DEDUP_REMOVED lines=12> */
.L_x_90:
[----:B------:R-:W-:Y:S05]  /*6f00*/  BSYNC B1 ;  /* 0x0000000000017941 */ /* 0x000fea0003800000 */
.L_x_89:
        /* <DEDUP_REMOVED lines=12> */
.L_x_92:
[----:B------:R-:W-:Y:S05]  /*6fd0*/  BSYNC B1 ;  /* 0x0000000000017941 */ /* 0x000fea0003800000 */
.L_x_91:
        /* <DEDUP_REMOVED lines=12> */
.L_x_94:
[----:B------:R-:W-:Y:S05]  /*70a0*/  BSYNC B1 ;  /* 0x0000000000017941 */ /* 0x000fea0003800000 */
.L_x_93:
        /* <DEDUP_REMOVED lines=12> */
.L_x_96:
[----:B------:R-:W-:Y:S05]  /*7170*/  BSYNC B1 ;  /* 0x0000000000017941 */ /* 0x000fea0003800000 */
.L_x_95:
        /* <DEDUP_REMOVED lines=12> */
.L_x_98:
[----:B------:R-:W-:Y:S05]  /*7240*/  BSYNC B1 ;  /* 0x0000000000017941 */ /* 0x000fea0003800000 */
.L_x_97:
        /* <DEDUP_REMOVED lines=12> */
.L_x_100:
[----:B------:R-:W-:Y:S05]  /*7310*/  BSYNC B1 ;  /* 0x0000000000017941 */ /* 0x000fea0003800000 */
.L_x_99:
        /* <DEDUP_REMOVED lines=12> */
.L_x_102:
[----:B------:R-:W-:Y:S05]  /*73e0*/  BSYNC B1 ;  /* 0x0000000000017941 */ /* 0x000fea0003800000 */
.L_x_101:
        /* <DEDUP_REMOVED lines=12> */
.L_x_104:
[----:B------:R-:W-:Y:S05]  /*74b0*/  BSYNC B1 ;  /* 0x0000000000017941 */ /* 0x000fea0003800000 */
.L_x_103:
        /* <DEDUP_REMOVED lines=12> */
.L_x_106:
[----:B------:R-:W-:Y:S05]  /*7580*/  BSYNC B1 ;  /* 0x0000000000017941 */ /* 0x000fea0003800000 */
.L_x_105:
        /* <DEDUP_REMOVED lines=12> */
.L_x_108:
[----:B------:R-:W-:Y:S05]  /*7650*/  BSYNC B1 ;  /* 0x0000000000017941 */ /* 0x000fea0003800000 */
.L_x_107:
        /* <DEDUP_REMOVED lines=12> */
.L_x_110:
[----:B------:R-:W-:Y:S05]  /*7720*/  BSYNC B1 ;  /* 0x0000000000017941 */ /* 0x000fea0003800000 */
.L_x_109:
        /* <DEDUP_REMOVED lines=12> */
.L_x_112:
[----:B------:R-:W-:Y:S05]  /*77f0*/  BSYNC B1 ;  /* 0x0000000000017941 */ /* 0x000fea0003800000 */
.L_x_111:
        /* <DEDUP_REMOVED lines=12> */
.L_x_114:
[----:B------:R-:W-:Y:S05]  /*78c0*/  BSYNC B1 ;  /* 0x0000000000017941 */ /* 0x000fea0003800000 */
.L_x_113:
        /* <DEDUP_REMOVED lines=12> */
.L_x_116:
[----:B------:R-:W-:Y:S05]  /*7990*/  BSYNC B1 ;  /* 0x0000000000017941 */ /* 0x000fea0003800000 */
.L_x_115:
        /* <DEDUP_REMOVED lines=12> */
.L_x_118:
[----:B------:R-:W-:Y:S05]  /*7a60*/  BSYNC B1 ;  /* 0x0000000000017941 */ /* 0x000fea0003800000 */
.L_x_117:
        /* <DEDUP_REMOVED lines=12> */
.L_x_120:
[----:B------:R-:W-:Y:S05]  /*7b30*/  BSYNC B1 ;  /* 0x0000000000017941 */ /* 0x000fea0003800000 */
.L_x_119:
        /* <DEDUP_REMOVED lines=12> */
.L_x_122:
[----:B------:R-:W-:Y:S05]  /*7c00*/  BSYNC B1 ;  /* 0x0000000000017941 */ /* 0x000fea0003800000 */
.L_x_121:
        /* <DEDUP_REMOVED lines=12> */
.L_x_124:
[----:B------:R-:W-:Y:S05]  /*7cd0*/  BSYNC B1 ;  /* 0x0000000000017941 */ /* 0x000fea0003800000 */
.L_x_123:
        /* <DEDUP_REMOVED lines=12> */
.L_x_126:
[----:B------:R-:W-:Y:S05]  /*7da0*/  BSYNC B1 ;  /* 0x0000000000017941 */ /* 0x000fea0003800000 */
.L_x_125:
        /* <DEDUP_REMOVED lines=12> */
.L_x_128:
[----:B------:R-:W-:Y:S05]  /*7e70*/  BSYNC B1 ;  /* 0x0000000000017941 */ /* 0x000fea0003800000 */
.L_x_127:
        /* <DEDUP_REMOVED lines=12> */
.L_x_130:
[----:B------:R-:W-:Y:S05]  /*7f40*/  BSYNC B1 ;  /* 0x0000000000017941 */ /* 0x000fea0003800000 */
.L_x_129:
        /* <DEDUP_REMOVED lines=12> */
.L_x_132:
[----:B------:R-:W-:Y:S05]  /*8010*/  BSYNC B1 ;  /* 0x0000000000017941 */ /* 0x000fea0003800000 */
.L_x_131:
        /* <DEDUP_REMOVED lines=12> */
.L_x_134:
[----:B------:R-:W-:Y:S05]  /*80e0*/  BSYNC B1 ;  /* 0x0000000000017941 */ /* 0x000fea0003800000 */
.L_x_133:
        /* <DEDUP_REMOVED lines=12> */
.L_x_136:
[----:B------:R-:W-:Y:S05]  /*81b0*/  BSYNC B1 ;  /* 0x0000000000017941 */ /* 0x000fea0003800000 */
.L_x_135:
        /* <DEDUP_REMOVED lines=12> */
.L_x_138:
[----:B------:R-:W-:Y:S05]  /*8280*/  BSYNC B1 ;  /* 0x0000000000017941 */ /* 0x000fea0003800000 */
.L_x_137:
        /* <DEDUP_REMOVED lines=12> */
.L_x_140:
[----:B------:R-:W-:Y:S05]  /*8350*/  BSYNC B1 ;  /* 0x0000000000017941 */ /* 0x000fea0003800000 */
.L_x_139:
        /* <DEDUP_REMOVED lines=12> */
.L_x_142:
[----:B------:R-:W-:Y:S05]  /*8420*/  BSYNC B1 ;  /* 0x0000000000017941 */ /* 0x000fea0003800000 */
.L_x_141:
        /* <DEDUP_REMOVED lines=12> */
.L_x_144:
[----:B------:R-:W-:Y:S05]  /*84f0*/  BSYNC B1 ;  /* 0x0000000000017941 */ /* 0x000fea0003800000 */
.L_x_143:
        /* <DEDUP_REMOVED lines=12> */
.L_x_146:
[----:B------:R-:W-:Y:S05]  /*85c0*/  BSYNC B1 ;  /* 0x0000000000017941 */ /* 0x000fea0003800000 */
.L_x_145:
        /* <DEDUP_REMOVED lines=12> */
.L_x_148:
[----:B------:R-:W-:Y:S05]  /*8690*/  BSYNC B1 ;  /* 0x0000000000017941 */ /* 0x000fea0003800000 */
.L_x_147:
        /* <DEDUP_REMOVED lines=12> */
.L_x_150:
[----:B------:R-:W-:Y:S05]  /*8760*/  BSYNC B1 ;  /* 0x0000000000017941 */ /* 0x000fea0003800000 */
.L_x_149:
        /* <DEDUP_REMOVED lines=12> */
.L_x_152:
[----:B------:R-:W-:Y:S05]  /*8830*/  BSYNC B1 ;  /* 0x0000000000017941 */ /* 0x000fea0003800000 */
.L_x_151:
        /* <DEDUP_REMOVED lines=12> */
.L_x_154:
[----:B------:R-:W-:Y:S05]  /*8900*/  BSYNC B1 ;  /* 0x0000000000017941 */ /* 0x000fea0003800000 */
.L_x_153:
        /* <DEDUP_REMOVED lines=12> */
.L_x_156:
[----:B------:R-:W-:Y:S05]  /*89d0*/  BSYNC B1 ;  /* 0x0000000000017941 */ /* 0x000fea0003800000 */
.L_x_155:
[----:B-----5:R-:W-:Y:S01]  /*89e0*/  LOP3.LUT R44, R44, 0xff, RZ, 0xc0, !PT ;  /* 0x000000ff2c2c7812 */ /* 0x020fe200078ec0ff */
[----:B------:R-:W-:Y:S01]  /*89f0*/  BSSY B1, `(.L_x_157) ;  /* 0x000000b000017945 */ /* 0x000fe20003800000 */
[----:B------:R-:W-:Y:S02]  /*8a00*/  ISETP.LT.OR P2, PT, R41, 0x79, !P1 ;  /* 0x000000792900780c */ /* 0x000fe40004f41670 */
[----:B------:R-:W-:Y:S02]  /*8a10*/  F2FP.F16.E5M2.UNPACK_B R44, R44 ;  /* 0x0000002cff2c723e */ /* 0x000fe400020004ff */
[----:B0-2---:R-:W-:-:S03]  /*8a20*/  PRMT R32, RZ, 0x7610, R32 ;  /* 0x00007610ff207816 */ /* 0x005fc60000000020 */
[----:B------:R-:W-:-:S05]  /*8a30*/  HADD2.F32 R44, -RZ, R44.H0_H0 ;  /* 0x2000002cff2c7230 */ /* 0x000fca0000004100 */
[----:B------:R-:W-:-:S04]  /*8a40*/  FMUL R44, R44, UR21 ;  /* 0x000000152c2c7c20 */ /* 0x000fc80008400000 */
[----:B------:R-:W-:-:S05]  /*8a50*/  FFMA R44, R167, UR20, R44 ;  /* 0x00000014a72c7c23 */ /* 0x000fca000800002c */
[----:B------:R-:W-:-:S05]  /*8a60*/  F2FP.SATFINITE.E5M2.F32.PACK_AB_MERGE_C R33, RZ, R44, RZ ;  /* 0x0000002cff21723e */ /* 0x000fca00048060ff */
[----:B------:R0:W-:Y:S01]  /*8a70*/  @!P0 STG.E.U8 desc[UR14][R24.64+0x79], R33 ;  /* 0x0000792118008986 */ /* 0x0001e2000c10110e */
[----:B------:R-:W-:Y:S05]  /*8a80*/  @P2 BRA `(.L_x_158) ;  /* 0x0000000000042947 */ /* 0x000fea0003800000 */
[----:B------:R2:W5:Y:S02]  /*8a90*/  LDG.E.U8 R32, desc[UR14][R34.64+0x78] ;  /* 0x0000780e22207981 */ /* 0x000564000c1e1100 */
.L_x_158:
[----:B------:R-:W-:Y:S05]  /*8aa0*/  BSYNC B1 ;  /* 0x0000000000017941 */ /* 0x000fea0003800000 */
.L_x_157:
[----:B-----5:R-:W-:Y:S01]  /*8ab0*/  LOP3.LUT R32, R32, 0xff, RZ, 0xc0, !PT ;  /* 0x000000ff20207812 */ /* 0x020fe200078ec0ff */
[----:B------:R-:W-:Y:S01]  /*8ac0*/  BSSY B1, `(.L_x_159) ;  /* 0x000000b000017945 */ /* 0x000fe20003800000 */
[----:B------:R-:W-:Y:S02]  /*8ad0*/  ISETP.LT.OR P1, PT, R41, 0x7a, !P1 ;  /* 0x0000007a2900780c */ /* 0x000fe40004f21670 */
[----:B------:R-:W-:Y:S02]  /*8ae0*/  F2FP.F16.E5M2.UNPACK_B R32, R32 ;  /* 0x00000020ff20723e */ /* 0x000fe400020004ff */
[----:B01--4-:R-:W-:-:S03]  /*8af0*/  PRMT R24, RZ, 0x7610, R24 ;  /* 0x00007610ff187816 */ /* 0x013fc60000000018 */
[----:B------:R-:W-:-:S05]  /*8b00*/  HADD2.F32 R32, -RZ, R32.H0_H0 ;  /* 0x20000020ff207230 */ /* 0x000fca0000004100 */
[----:B------:R-:W-:-:S04]  /*8b10*/  FMUL R25, R32, UR21 ;  /* 0x0000001520197c20 */ /* 0x000fc80008400000 */
[----:B------:R-:W-:-:S05]  /*8b20*/  FFMA R25, R166, UR20, R25 ;  /* 0x00000014a6197c23 */ /* 0x000fca0008000019 */
[----:B------:R-:W-:-:S05]  /*8b30*/  F2FP.SATFINITE.E5M2.F32.PACK_AB_MERGE_C R25, RZ, R25, RZ ;  /* 0x00000019ff19723e */ /* 0x000fca00048060ff */
[----:B------:R0:W-:Y:S01]  /*8b40*/  @!P2 STG.E.U8 desc[UR14][R26.64+0x78], R25 ;  /* 0x000078191a00a986 */ /* 0x0001e2000c10110e */
[----:B------:R-:W-:Y:S05]  /*8b50*/  @P1 BRA `(.L_x_160) ;  /* 0x0000000000041947 */ /* 0x000fea0003800000 */
[----:B------:R1:W5:Y:S02]  /*8b60*/  LDG.E.U8 R24, desc[UR14][R34.64+0x79] ;  /* 0x0000790e22187981 */ /* 0x000364000c1e1100 */
.L_x_160:
[----:B------:R-:W-:Y:S05]  /*8b70*/  BSYNC B1 ;  /* 0x0000000000017941 */ /* 0x000fea0003800000 */
.L_x_159:
[----:B-----5:R-:W-:Y:S01]  /*8b80*/  LOP3.LUT R24, R24, 0xff, RZ, 0xc0, !PT ;  /* 0x000000ff18187812 */ /* 0x020fe200078ec0ff */
[----:B------:R-:W-:Y:S01]  /*8b90*/  BSSY B1, `(.L_x_161) ;  /* 0x0000013000017945 */ /* 0x000fe20003800000 */
[----:B------:R-:W-:Y:S02]  /*8ba0*/  IADD3 R33, P0, R43, 0x80, RZ ;  /* 0x000000802b217810 */ /* 0x000fe40007f1e0ff */
[----:B------:R-:W-:-:S03]  /*8bb0*/  F2FP.F16.E5M2.UNPACK_B R24, R24 ;  /* 0x00000018ff18723e */ /* 0x000fc600020004ff */
[----:B0-----:R-:W-:Y:S01]  /*8bc0*/  IMAD.X R25, RZ, RZ, R39, P0 ;  /* 0x000000ffff197224 */ /* 0x001fe200000e0627 */
[----:B------:R-:W-:Y:S01]  /*8bd0*/  ISETP.GE.AND P0, PT, R42, 0x81, PT ;  /* 0x000000812a00780c */ /* 0x000fe20003f06270 */
[----:B------:R-:W-:Y:S02]  /*8be0*/  HADD2.F32 R24, -RZ, R24.H0_H0 ;  /* 0x20000018ff187230 */ /* 0x000fe40000004100 */
[----:B-123--:R-:W-:Y:S01]  /*8bf0*/  IMAD R34, R25, UR6, RZ ;  /* 0x0000000619227c24 */ /* 0x00efe2000f8e02ff */
        /* <DEDUP_REMOVED lines=12> */
.L_x_162:
[----:B------:R-:W-:Y:S05]  /*8cc0*/  BSYNC B1 ;  /* 0x0000000000017941 */ /* 0x000fea0003800000 */
.L_x_161:
[----:B-----5:R-:W-:Y:S01]  /*8cd0*/  LOP3.LUT R32, R32, 0xff, RZ, 0xc0, !PT ;  /* 0x000000ff20207812 */ /* 0x020fe200078ec0ff */
[----:B------:R-:W-:Y:S01]  /*8ce0*/  BSSY B1, `(.L_x_163) ;  /* 0x000000b000017945 */ /* 0x000fe20003800000 */
[----:B------:R-:W-:Y:S02]  /*8cf0*/  ISETP.LT.OR P2, PT, R41, 0x2, !P0 ;  /* 0x000000022900780c */ /* 0x000fe40004741670 */
[----:B------:R-:W-:Y:S02]  /*8d00*/  F2FP.F16.E5M2.UNPACK_B R32, R32 ;  /* 0x00000020ff20723e */ /* 0x000fe400020004ff */
[----:B0-----:R-:W-:-:S03]  /*8d10*/  PRMT R26, RZ, 0x7610, R26 ;  /* 0x00007610ff1a7816 */ /* 0x001fc6000000001a */
[----:B------:R-:W-:-:S05]  /*8d20*/  HADD2.F32 R32, -RZ, R32.H0_H0 ;  /* 0x20000020ff207230 */ /* 0x000fca0000004100 */
[----:B------:R-:W-:-:S04]  /*8d30*/  FMUL R27, R32, UR21 ;  /* 0x00000015201b7c20 */ /* 0x000fc80008400000 */
[----:B------:R-:W-:-:S05]  /*8d40*/  FFMA R27, R164, UR20, R27 ;  /* 0x00000014a41b7c23 */ /* 0x000fca000800001b */
[----:B------:R-:W-:-:S05]  /*8d50*/  F2FP.SATFINITE.E5M2.F32.PACK_AB_MERGE_C R27, RZ, R27, RZ ;  /* 0x0000001bff1b723e */ /* 0x000fca00048060ff */
[----:B------:R0:W-:Y:S01]  /*8d60*/  @!P3 STG.E.U8 desc[UR14][R28.64], R27 ;  /* 0x0000001b1c00b986 */ /* 0x0001e2000c10110e */
[----:B------:R-:W-:Y:S05]  /*8d70*/  @P2 BRA `(.L_x_164) ;  /* 0x0000000000042947 */ /* 0x000fea0003800000 */
[----:B------:R2:W5:Y:S02]  /*8d80*/  LDG.E.U8 R26, desc[UR14][R24.64+0x1] ;  /* 0x0000010e181a7981 */ /* 0x000564000c1e1100 */
.L_x_164:
[----:B------:R-:W-:Y:S05]  /*8d90*/  BSYNC B1 ;  /* 0x0000000000017941 */ /* 0x000fea0003800000 */
.L_x_163:
[----:B-----5:R-:W-:Y:S01]  /*8da0*/  LOP3.LUT R26, R26, 0xff, RZ, 0xc0, !PT ;  /* 0x000000ff1a1a7812 */ /* 0x020fe200078ec0ff */
[----:B------:R-:W-:Y:S01]  /*8db0*/  BSSY B1, `(.L_x_165) ;  /* 0x0000013000017945 */ /* 0x000fe20003800000 */
[----:B------:R-:W-:Y:S02]  /*8dc0*/  IADD3 R43, P1, R43, 0x88, RZ ;  /* 0x000000882b2b7810 */ /* 0x000fe40007f3e0ff */
[----:B------:R-:W-:Y:S02]  /*8dd0*/  F2FP.F16.E5M2.UNPACK_B R26, R26 ;  /* 0x0000001aff1a723e */ /* 0x000fe400020004ff */
[----:B------:R-:W-:Y:S01]  /*8de0*/  PRMT R32, RZ, 0x7610, R32 ;  /* 0x00007610ff207816 */ /* 0x000fe20000000020 */
[----:B------:R-:W-:Y:S01]  /*8df0*/  IMAD.X R38, RZ, RZ, R39, P1 ;  /* 0x000000ffff267224 */ /* 0x000fe200008e0627 */
[----:B------:R-:W-:Y:S01]  /*8e00*/  ISETP.GE.AND P1, PT, R42, 0x89, PT ;  /* 0x000000892a00780c */ /* 0x000fe20003f26270 */
[----:B------:R-:W-:Y:S02]  /*8e10*/  HADD2.F32 R26, -RZ, R26.H0_H0 ;  /* 0x2000001aff1a7230 */ /* 0x000fe40000004100 */
[----:B------:R-:W-:Y:S01]  /*8e20*/  IMAD R38, R38, UR6, RZ ;  /* 0x0000000626267c24 */ /* 0x000fe2000f8e02ff */
[----:B------:R-:W-:Y:S01]  /*8e30*/  ISETP.LT.OR P5, PT, R41, 0x1, !P1 ;  /* 0x000000012900780c */ /* 0x000fe20004fa1670 */
[----:B------:R-:W-:-:S04]  /*8e40*/  IMAD.WIDE.U32 R36, R43, UR6, R36 ;  /* 0x000000062b247c25 */ /* 0x000fc8000f8e0024 */
[----:B------:R-:W-:Y:S01]  /*8e50*/  FMUL R26, R26, UR21 ;  /* 0x000000151a1a7c20 */ /* 0x000fe20008400000 */
[----:B------:R-:W-:-:S03]  /*8e60*/  IMAD R43, R43, UR7, R38 ;  /* 0x000000072b2b7c24 */ /* 0x000fc6000f8e0226 */
[----:B------:R-:W-:Y:S01]  /*8e70*/  FFMA R163, R163, UR20, R26 ;  /* 0x00000014a3a37c23 */ /* 0x000fe2000800001a */
[----:B------:R-:W-:-:S04]  /*8e80*/  IADD3 R26, P3, R36, UR10, RZ ;  /* 0x0000000a241a7c10 */ /* 0x000fc8000ff7e0ff */
[----:B------:R-:W-:Y:S02]  /*8e90*/  F2FP.SATFINITE.E5M2.F32.PACK_AB_MERGE_C R163, RZ, R163, RZ ;  /* 0x000000a3ffa3723e */ /* 0x000fe400048060ff */
[----:B0-----:R-:W-:-:S03]  /*8ea0*/  IADD3.X R27, R37, UR11, R43, P3, !PT ;  /* 0x0000000b251b7c10 */ /* 0x001fc60009ffe42b */
[----:B------:R0:W-:Y:S01]  /*8eb0*/  @!P2 STG.E.U8 desc[UR14][R28.64+0x1], R163 ;  /* 0x000001a31c00a986 */ /* 0x0001e2000c10110e */
[----:B------:R-:W-:Y:S05]  /*8ec0*/  @P5 BRA `(.L_x_166) ;  /* 0x0000000000045947 */ /* 0x000fea0003800000 */
[----:B------:R3:W5:Y:S02]  /*8ed0*/  LDG.E.U8 R32, desc[UR14][R26.64] ;  /* 0x0000000e1a207981 */ /* 0x000764000c1e1100 */
.L_x_166:
[----:B------:R-:W-:Y:S05]  /*8ee0*/  BSYNC B1 ;  /* 0x0000000000017941 */ /* 0x000fea0003800000 */
.L_x_165:
        /* <DEDUP_REMOVED lines=12> */
.L_x_168:
[----:B------:R-:W-:Y:S05]  /*8fb0*/  BSYNC B1 ;  /* 0x0000000000017941 */ /* 0x000fea0003800000 */
.L_x_167:
        /* <DEDUP_REMOVED lines=12> */
.L_x_170:
[----:B------:R-:W-:Y:S05]  /*9080*/  BSYNC B1 ;  /* 0x0000000000017941 */ /* 0x000fea0003800000 */
.L_x_169:
        /* <DEDUP_REMOVED lines=12> */
.L_x_172:
[----:B------:R-:W-:Y:S05]  /*9150*/  BSYNC B1 ;  /* 0x0000000000017941 */ /* 0x000fea0003800000 */
.L_x_171:
        /* <DEDUP_REMOVED lines=12> */
.L_x_174:
[----:B------:R-:W-:Y:S05]  /*9220*/  BSYNC B1 ;  /* 0x0000000000017941 */ /* 0x000fea0003800000 */
.L_x_173:
        /* <DEDUP_REMOVED lines=12> */
.L_x_176:
[----:B------:R-:W-:Y:S05]  /*92f0*/  BSYNC B1 ;  /* 0x0000000000017941 */ /* 0x000fea0003800000 */
.L_x_175:
        /* <DEDUP_REMOVED lines=12> */
.L_x_178:
[----:B------:R-:W-:Y:S05]  /*93c0*/  BSYNC B1 ;  /* 0x0000000000017941 */ /* 0x000fea0003800000 */
.L_x_177:
        /* <DEDUP_REMOVED lines=12> */
.L_x_180:
[----:B------:R-:W-:Y:S05]  /*9490*/  BSYNC B1 ;  /* 0x0000000000017941 */ /* 0x000fea0003800000 */
.L_x_179:
        /* <DEDUP_REMOVED lines=12> */
.L_x_182:
[----:B------:R-:W-:Y:S05]  /*9560*/  BSYNC B1 ;  /* 0x0000000000017941 */ /* 0x000fea0003800000 */
.L_x_181:
        /* <DEDUP_REMOVED lines=12> */
.L_x_184:
[----:B------:R-:W-:Y:S05]  /*9630*/  BSYNC B1 ;  /* 0x0000000000017941 */ /* 0x000fea0003800000 */
.L_x_183:
        /* <DEDUP_REMOVED lines=12> */
.L_x_186:
[----:B------:R-:W-:Y:S05]  /*9700*/  BSYNC B1 ;  /* 0x0000000000017941 */ /* 0x000fea0003800000 */
.L_x_185:
        /* <DEDUP_REMOVED lines=12> */
.L_x_188:
[----:B------:R-:W-:Y:S05]  /*97d0*/  BSYNC B1 ;  /* 0x0000000000017941 */ /* 0x000fea0003800000 */
.L_x_187:
[----:B-----5:R-:W-:Y:S01]  /*97e0*/  LOP3.LUT R32, R32, 0xff, RZ, 0xc0, !PT ;  /* 0x000000ff20207812 */ /* 0x020fe200078ec0ff */
[----:B------:R-:W-:Y:S01]  /*97f0*/  BSSY B1, `(.L_x_189) ;  /* 0x000000b000017945 */ /* 0x000fe20003800000 */
[----:B------:R-:W-:Y:S02]  /*9800*/  ISETP.LT.OR P3, PT, R41, 0x19, !P1 ;  /* 0x000000192900780c */ /* 0x000fe40004f61670 */
[----:B------:R-:W-:-:S05]  /*9810*/  F2FP.F16.E5M2.UNPACK_B R32, R32 ;  /* 0x00000020ff20723e */ /* 0x000fca00020004ff */
[----:B------:R-:W-:-:S05]  /*9820*/  HADD2.F32 R32, -RZ, R32.H0_H0 ;  /* 0x20000020ff207230 */ /* 0x000fca0000004100 */
[----:B------:R-:W-:-:S04]  /*9830*/  FMUL R32, R32, UR21 ;  /* 0x0000001520207c20 */ /* 0x000fc80008400000 */
[----:B------:R-:W-:Y:S01]  /*9840*/  FFMA R32, R23, UR20, R32 ;  /* 0x0000001417207c23 */ /* 0x000fe20008000020 */
[----:B------:R-:W-:-:S04]  /*9850*/  PRMT R23, RZ, 0x7610, R23 ;  /* 0x00007610ff177816 */ /* 0x000fc80000000017 */
[----:B----4-:R-:W-:-:S05]  /*9860*/  F2FP.SATFINITE.E5M2.F32.PACK_AB_MERGE_C R33, RZ, R32, RZ ;  /* 0x00000020ff21723e */ /* 0x010fca00048060ff */
[----:B------:R4:W-:Y:S01]  /*9870*/  @!P2 STG.E.U8 desc[UR14][R28.64+0x19], R33 ;  /* 0x000019211c00a986 */ /* 0x0009e2000c10110e */
[----:B------:R-:W-:Y:S05]  /*9880*/  @P3 BRA `(.L_x_190) ;  /* 0x0000000000043947 */ /* 0x000fea0003800000 */
[----:B------:R0:W5:Y:S02]  /*9890*/  LDG.E.U8 R23, desc[UR14][R26.64+0x18] ;  /* 0x0000180e1a177981 */ /* 0x000164000c1e1100 */
.L_x_190:
[----:B------:R-:W-:Y:S05]  /*98a0*/  BSYNC B1 ;  /* 0x0000000000017941 */ /* 0x000fea0003800000 */
.L_x_189:
        /* <DEDUP_REMOVED lines=8> */
[----:B------:R-:W-:-:S05]  /*9930*/  F2FP.SATFINITE.E5M2.F32.PACK_AB_MERGE_C R23, RZ, R23, RZ ;  /* 0x00000017ff17723e */ /* 0x000fca00048060ff */
[----:B------:R0:W-:Y:S01]  /*9940*/  @!P3 STG.E.U8 desc[UR14][R30.64+0x18], R23 ;  /* 0x000018171e00b986 */ /* 0x0001e2000c10110e */
[----:B------:R-:W-:Y:S05]  /*9950*/  @P2 BRA `(.L_x_192) ;  /* 0x0000000000042947 */ /* 0x000fea0003800000 */
[----:B------:R0:W5:Y:S02]  /*9960*/  LDG.E.U8 R22, desc[UR14][R26.64+0x19] ;  /* 0x0000190e1a167981 */ /* 0x000164000c1e1100 */
.L_x_192:
[----:B------:R-:W-:Y:S05]  /*9970*/  BSYNC B1 ;  /* 0x0000000000017941 */ /* 0x000fea0003800000 */
.L_x_191:
        /* <DEDUP_REMOVED lines=8> */
[----:B0-----:R-:W-:-:S05]  /*9a00*/  F2FP.SATFINITE.E5M2.F32.PACK_AB_MERGE_C R23, RZ, R22, RZ ;  /* 0x00000016ff17723e */ /* 0x001fca00048060ff */
[----:B------:R0:W-:Y:S01]  /*9a10*/  @!P2 STG.E.U8 desc[UR14][R30.64+0x19], R23 ;  /* 0x000019171e00a986 */ /* 0x0001e2000c10110e */
[----:B------:R-:W-:Y:S05]  /*9a20*/  @P3 BRA `(.L_x_194) ;  /* 0x0000000000043947 */ /* 0x000fea0003800000 */
[----:B------:R0:W5:Y:S02]  /*9a30*/  LDG.E.U8 R21, desc[UR14][R24.64+0x20] ;  /* 0x0000200e18157981 */ /* 0x000164000c1e1100 */
.L_x_194:
[----:B------:R-:W-:Y:S05]  /*9a40*/  BSYNC B1 ;  /* 0x0000000000017941 */ /* 0x000fea0003800000 */
.L_x_193:
        /* <DEDUP_REMOVED lines=12> */
.L_x_196:
[----:B------:R-:W-:Y:S05]  /*9b10*/  BSYNC B1 ;  /* 0x0000000000017941 */ /* 0x000fea0003800000 */
.L_x_195:
        /* <DEDUP_REMOVED lines=12> */
.L_x_198:
[----:B------:R-:W-:Y:S05]  /*9be0*/  BSYNC B1 ;  /* 0x0000000000017941 */ /* 0x000fea0003800000 */
.L_x_197:
        /* <DEDUP_REMOVED lines=12> */
.L_x_200:
[----:B------:R-:W-:Y:S05]  /*9cb0*/  BSYNC B1 ;  /* 0x0000000000017941 */ /* 0x000fea0003800000 */
.L_x_199:
        /* <DEDUP_REMOVED lines=12> */
.L_x_202:
[----:B------:R-:W-:Y:S05]  /*9d80*/  BSYNC B1 ;  /* 0x0000000000017941 */ /* 0x000fea0003800000 */
.L_x_201:
        /* <DEDUP_REMOVED lines=12> */
.L_x_204:
[----:B------:R-:W-:Y:S05]  /*9e50*/  BSYNC B1 ;  /* 0x0000000000017941 */ /* 0x000fea0003800000 */
.L_x_203:
        /* <DEDUP_REMOVED lines=12> */
.L_x_206:
[----:B------:R-:W-:Y:S05]  /*9f20*/  BSYNC B1 ;  /* 0x0000000000017941 */ /* 0x000fea0003800000 */
.L_x_205:
        /* <DEDUP_REMOVED lines=12> */
.L_x_208:
[----:B------:R-:W-:Y:S05]  /*9ff0*/  BSYNC B1 ;  /* 0x0000000000017941 */ /* 0x000fea0003800000 */
.L_x_207:
        /* <DEDUP_REMOVED lines=12> */
.L_x_210:
[----:B------:R-:W-:Y:S05]  /*a0c0*/  BSYNC B1 ;  /* 0x0000000000017941 */ /* 0x000fea0003800000 */
.L_x_209:
        /* <DEDUP_REMOVED lines=12> */
.L_x_212:
[----:B------:R-:W-:Y:S05]  /*a190*/  BSYNC B1 ;  /* 0x0000000000017941 */ /* 0x000fea0003800000 */
.L_x_211:
        /* <DEDUP_REMOVED lines=12> */
.L_x_214:
[----:B------:R-:W-:Y:S05]  /*a260*/  BSYNC B1 ;  /* 0x0000000000017941 */ /* 0x000fea0003800000 */
.L_x_213:
        /* <DEDUP_REMOVED lines=12> */
.L_x_216:
[----:B------:R-:W-:Y:S05]  /*a330*/  BSYNC B1 ;  /* 0x0000000000017941 */ /* 0x000fea0003800000 */
.L_x_215:
        /* <DEDUP_REMOVED lines=12> */
.L_x_218:
[----:B------:R-:W-:Y:S05]  /*a400*/  BSYNC B1 ;  /* 0x0000000000017941 */ /* 0x000fea0003800000 */
.L_x_217:
        /* <DEDUP_REMOVED lines=12> */
.L_x_220:
[----:B------:R-:W-:Y:S05]  /*a4d0*/  BSYNC B1 ;  /* 0x0000000000017941 */ /* 0x000fea0003800000 */
.L_x_219:
        /* <DEDUP_REMOVED lines=12> */
.L_x_222:
[----:B------:R-:W-:Y:S05]  /*a5a0*/  BSYNC B1 ;  /* 0x0000000000017941 */ /* 0x000fea0003800000 */
.L_x_221:
        /* <DEDUP_REMOVED lines=12> */
.L_x_224:
[----:B------:R-:W-:Y:S05]  /*a670*/  BSYNC B1 ;  /* 0x0000000000017941 */ /* 0x000fea0003800000 */
.L_x_223:
        /* <DEDUP_REMOVED lines=12> */
.L_x_226:
[----:B------:R-:W-:Y:S05]  /*a740*/  BSYNC B1 ;  /* 0x0000000000017941 */ /* 0x000fea0003800000 */
.L_x_225:
        /* <DEDUP_REMOVED lines=12> */
.L_x_228:
[----:B------:R-:W-:Y:S05]  /*a810*/  BSYNC B1 ;  /* 0x0000000000017941 */ /* 0x000fea0003800000 */
.L_x_227:
        /* <DEDUP_REMOVED lines=12> */
.L_x_230:
[----:B------:R-:W-:Y:S05]  /*a8e0*/  BSYNC B1 ;  /* 0x0000000000017941 */ /* 0x000fea0003800000 */
.L_x_229:
        /* <DEDUP_REMOVED lines=12> */
.L_x_232:
[----:B------:R-:W-:Y:S05]  /*a9b0*/  BSYNC B1 ;  /* 0x0000000000017941 */ /* 0x000fea0003800000 */
.L_x_231:
[----:B-----5:R-:W-:Y:S01]  /*a9c0*/  LOP3.LUT R2, R2, 0xff, RZ, 0xc0, !PT ;  /* 0x000000ff02027812 */ /* 0x020fe200078ec0ff */
[----:B------:R-:W-:Y:S01]  /*a9d0*/  BSSY B1, `(.L_x_233) ;  /* 0x000000b000017945 */ /* 0x000fe20003800000 */
[----:B------:R-:W-:Y:S02]  /*a9e0*/  ISETP.LT.OR P3, PT, R41, 0x49, !P0 ;  /* 0x000000492900780c */ /* 0x000fe40004761670 */
[----:B------:R-:W-:-:S05]  /*a9f0*/  F2FP.F16.E5M2.UNPACK_B R2, R2 ;  /* 0x00000002ff02723e */ /* 0x000fca00020004ff */
[----:B------:R-:W-:-:S05]  /*aa00*/  HADD2.F32 R2, -RZ, R2.H0_H0 ;  /* 0x20000002ff027230 */ /* 0x000fca0000004100 */
[----:B0-----:R-:W-:-:S04]  /*aa10*/  FMUL R3, R2, UR21 ;  /* 0x0000001502037c20 */ /* 0x001fc80008400000 */
[----:B------:R-:W-:Y:S01]  /*aa20*/  FFMA R3, R0, UR20, R3 ;  /* 0x0000001400037c23 */ /* 0x000fe20008000003 */
[----:B------:R-:W-:-:S04]  /*aa30*/  PRMT R0, RZ, 0x7610, R0 ;  /* 0x00007610ff007816 */ /* 0x000fc80000000000 */
[----:B------:R-:W-:-:S05]  /*aa40*/  F2FP.SATFINITE.E5M2.F32.PACK_AB_MERGE_C R3, RZ, R3, RZ ;  /* 0x00000003ff03723e */ /* 0x000fca00048060ff */
[----:B------:R0:W-:Y:S01]  /*aa50*/  @!P2 STG.E.U8 desc[UR14][R30.64+0x41], R3 ;  /* 0x000041031e00a986 */ /* 0x0001e2000c10110e */
[----:B------:R-:W-:Y:S05]  /*aa60*/  @P3 BRA `(.L_x_234) ;  /* 0x0000000000043947 */ /* 0x000fea0003800000 */
[----:B------:R0:W5:Y:S02]  /*aa70*/  LDG.E.U8 R0, desc[UR14][R24.64+0x48] ;  /* 0x0000480e18007981 */ /* 0x000164000c1e1100 */
.L_x_234:
[----:B------:R-:W-:Y:S05]  /*aa80*/  BSYNC B1 ;  /* 0x0000000000017941 */ /* 0x000fea0003800000 */
.L_x_233:
[----:B------:R-:W2:Y:S01]  /*aa90*/  LDL.LU R2, [R1] ;  /* 0x0000000001027983 */ /* 0x000ea20000300800 */
[----:B-----5:R-:W-:Y:S01]  /*aaa0*/  LOP3.LUT R0, R0, 0xff, RZ, 0xc0, !PT ;  /* 0x000000ff00007812 */ /* 0x020fe200078ec0ff */
[----:B------:R-:W-:Y:S01]  /*aab0*/  BSSY B1, `(.L_x_235) ;  /* 0x000000b000017945 */ /* 0x000fe20003800000 */
[----:B------:R-:W-:Y:S02]  /*aac0*/  ISETP.LT.OR P2, PT, R41, 0x4a, !P0 ;  /* 0x0000004a2900780c */ /* 0x000fe40004741670 */
[----:B------:R-:W-:-:S05]  /*aad0*/  F2FP.F16.E5M2.UNPACK_B R0, R0 ;  /* 0x00000000ff00723e */ /* 0x000fca00020004ff */
[----:B------:R-:W-:-:S05]  /*aae0*/  HADD2.F32 R0, -RZ, R0.H0_H0 ;  /* 0x20000000ff007230 */ /* 0x000fca0000004100 */
[----:B------:R-:W-:-:S04]  /*aaf0*/  FMUL R0, R0, UR21 ;  /* 0x0000001500007c20 */ /* 0x000fc80008400000 */
[----:B--2---:R-:W-:-:S05]  /*ab00*/  FFMA R0, R2, UR20, R0 ;  /* 0x0000001402007c23 */ /* 0x004fca0008000000 */
[----:B0-----:R-:W-:Y:S02]  /*ab10*/  F2FP.SATFINITE.E5M2.F32.PACK_AB_MERGE_C R3, RZ, R0, RZ ;  /* 0x00000000ff03723e */ /* 0x001fe400048060ff */
[----:B------:R-:W-:-:S03]  /*ab20*/  PRMT R0, RZ, 0x7610, R0 ;  /* 0x00007610ff007816 */ /* 0x000fc60000000000 */
[----:B------:R0:W-:Y:S01]  /*ab30*/  @!P3 STG.E.U8 desc[UR14][R28.64+0x48], R3 ;  /* 0x000048031c00b986 */ /* 0x0001e2000c10110e */
[----:B------:R-:W-:Y:S05]  /*ab40*/  @P2 BRA `(.L_x_236) ;  /* 0x0000000000042947 */ /* 0x000fea0003800000 */
[----:B------:R2:W5:Y:S02]  /*ab50*/  LDG.E.U8 R0, desc[UR14][R24.64+0x49] ;  /* 0x0000490e18007981 */ /* 0x000564000c1e1100 */
.L_x_236:
[----:B------:R-:W-:Y:S05]  /*ab60*/  BSYNC B1 ;  /* 0x0000000000017941 */ /* 0x000fea0003800000 */
.L_x_235:
[----:B------:R-:W3:Y:S01]  /*ab70*/  LDL.LU R2, [R1+0x4] ;  /* 0x0000040001027983 */ /* 0x000ee20000300800 */
[----:B-----5:R-:W-:Y:S01]  /*ab80*/  LOP3.LUT R0, R0, 0xff, RZ, 0xc0, !PT ;  /* 0x000000ff00007812 */ /* 0x020fe200078ec0ff */
[----:B------:R-:W-:Y:S01]  /*ab90*/  BSSY B1, `(.L_x_237) ;  /* 0x000000b000017945 */ /* 0x000fe20003800000 */
[----:B------:R-:W-:Y:S02]  /*aba0*/  ISETP.LT.OR P3, PT, R41, 0x49, !P1 ;  /* 0x000000492900780c */ /* 0x000fe40004f61670 */
[----:B------:R-:W-:-:S05]  /*abb0*/  F2FP.F16.E5M2.UNPACK_B R0, R0 ;  /* 0x00000000ff00723e */ /* 0x000fca00020004ff */
[----:B------:R-:W-:-:S05]  /*abc0*/  HADD2.F32 R0, -RZ, R0.H0_H0 ;  /* 0x20000000ff007230 */ /* 0x000fca0000004100 */
[----:B------:R-:W-:-:S04]  /*abd0*/  FMUL R0, R0, UR21 ;  /* 0x0000001500007c20 */ /* 0x000fc80008400000 */
[----:B---3--:R-:W-:-:S05]  /*abe0*/  FFMA R0, R2, UR20, R0 ;  /* 0x0000001402007c23 */ /* 0x008fca0008000000 */
[----:B0-----:R-:W-:Y:S02]  /*abf0*/  F2FP.SATFINITE.E5M2.F32.PACK_AB_MERGE_C R3, RZ, R0, RZ ;  /* 0x00000000ff03723e */ /* 0x001fe400048060ff */
[----:B------:R-:W-:-:S03]  /*ac00*/  PRMT R0, RZ, 0x7610, R0 ;  /* 0x00007610ff007816 */ /* 0x000fc60000000000 */
[----:B------:R0:W-:Y:S01]  /*ac10*/  @!P2 STG.E.U8 desc[UR14][R28.64+0x49], R3 ;  /* 0x000049031c00a986 */ /* 0x0001e2000c10110e */
[----:B------:R-:W-:Y:S05]  /*ac20*/  @P3 BRA `(.L_x_238) ;  /* 0x0000000000043947 */ /* 0x000fea0003800000 */
[----:B------:R3:W5:Y:S02]  /*ac30*/  LDG.E.U8 R0, desc[UR14][R26.64+0x48] ;  /* 0x0000480e1a007981 */ /* 0x000764000c1e1100 */
.L_x_238:
[----:B------:R-:W-:Y:S05]  /*ac40*/  BSYNC B1 ;  /* 0x0000000000017941 */ /* 0x000fea0003800000 */
.L_x_237:
[----:B------:R-:W2:Y:S01]  /*ac50*/  LDL.LU R2, [R1+0x8] ;  /* 0x0000080001027983 */ /* 0x000ea20000300800 */
        /* <DEDUP_REMOVED lines=12> */
.L_x_240:
[----:B------:R-:W-:Y:S05]  /*ad20*/  BSYNC B1 ;  /* 0x0000000000017941 */ /* 0x000fea0003800000 */
.L_x_239:
        /* <DEDUP_REMOVED lines=13> */
.L_x_242:
[----:B------:R-:W-:Y:S05]  /*ae00*/  BSYNC B1 ;  /* 0x0000000000017941 */ /* 0x000fea0003800000 */
.L_x_241:
        /* <DEDUP_REMOVED lines=13> */
.L_x_244:
[----:B------:R-:W-:Y:S05]  /*aee0*/  BSYNC B1 ;  /* 0x0000000000017941 */ /* 0x000fea0003800000 */
.L_x_243:
        /* <DEDUP_REMOVED lines=13> */
.L_x_246:
[----:B------:R-:W-:Y:S05]  /*afc0*/  BSYNC B1 ;  /* 0x0000000000017941 */ /* 0x000fea0003800000 */
.L_x_245:
        /* <DEDUP_REMOVED lines=13> */
.L_x_248:
[----:B------:R-:W-:Y:S05]  /*b0a0*/  BSYNC B1 ;  /* 0x0000000000017941 */ /* 0x000fea0003800000 */
.L_x_247:
        /* <DEDUP_REMOVED lines=13> */
.L_x_250:
[----:B------:R-:W-:Y:S05]  /*b180*/  BSYNC B1 ;  /* 0x0000000000017941 */ /* 0x000fea0003800000 */
.L_x_249:
        /* <DEDUP_REMOVED lines=13> */
.L_x_252:
[----:B------:R-:W-:Y:S05]  /*b260*/  BSYNC B1 ;  /* 0x0000000000017941 */ /* 0x000fea0003800000 */
.L_x_251:
        /* <DEDUP_REMOVED lines=13> */
.L_x_254:
[----:B------:R-:W-:Y:S05]  /*b340*/  BSYNC B1 ;  /* 0x0000000000017941 */ /* 0x000fea0003800000 */
.L_x_253:
        /* <DEDUP_REMOVED lines=13> */
.L_x_256:
[----:B------:R-:W-:Y:S05]  /*b420*/  BSYNC B1 ;  /* 0x0000000000017941 */ /* 0x000fea0003800000 */
.L_x_255:
        /* <DEDUP_REMOVED lines=13> */
.L_x_258:
[----:B------:R-:W-:Y:S05]  /*b500*/  BSYNC B1 ;  /* 0x0000000000017941 */ /* 0x000fea0003800000 */
.L_x_257:
        /* <DEDUP_REMOVED lines=13> */
.L_x_260:
[----:B------:R-:W-:Y:S05]  /*b5e0*/  BSYNC B1 ;  /* 0x0000000000017941 */ /* 0x000fea0003800000 */
.L_x_259:
        /* <DEDUP_REMOVED lines=13> */
.L_x_262:
[----:B------:R-:W-:Y:S05]  /*b6c0*/  BSYNC B1 ;  /* 0x0000000000017941 */ /* 0x000fea0003800000 */
.L_x_261:
        /* <DEDUP_REMOVED lines=13> */
.L_x_264:
[----:B------:R-:W-:Y:S05]  /*b7a0*/  BSYNC B1 ;  /* 0x0000000000017941 */ /* 0x000fea0003800000 */
.L_x_263:
        /* <DEDUP_REMOVED lines=13> */
.L_x_266:
[----:B------:R-:W-:Y:S05]  /*b880*/  BSYNC B1 ;  /* 0x0000000000017941 */ /* 0x000fea0003800000 */
.L_x_265:
        /* <DEDUP_REMOVED lines=13> */
.L_x_268:
[----:B------:R-:W-:Y:S05]  /*b960*/  BSYNC B1 ;  /* 0x0000000000017941 */ /* 0x000fea0003800000 */
.L_x_267:
        /* <DEDUP_REMOVED lines=13> */
.L_x_270:
[----:B------:R-:W-:Y:S05]  /*ba40*/  BSYNC B1 ;  /* 0x0000000000017941 */ /* 0x000fea0003800000 */
.L_x_269:
        /* <DEDUP_REMOVED lines=13> */
.L_x_272:
[----:B------:R-:W-:Y:S05]  /*bb20*/  BSYNC B1 ;  /* 0x0000000000017941 */ /* 0x000fea0003800000 */
.L_x_271:
        /* <DEDUP_REMOVED lines=13> */
.L_x_274:
[----:B------:R-:W-:Y:S05]  /*bc00*/  BSYNC B1 ;  /* 0x0000000000017941 */ /* 0x000fea0003800000 */
.L_x_273:
        /* <DEDUP_REMOVED lines=13> */
.L_x_276:
[----:B------:R-:W-:Y:S05]  /*bce0*/  BSYNC B1 ;  /* 0x0000000000017941 */ /* 0x000fea0003800000 */
.L_x_275:
        /* <DEDUP_REMOVED lines=13> */
.L_x_278:
[----:B------:R-:W-:Y:S05]  /*bdc0*/  BSYNC B1 ;  /* 0x0000000000017941 */ /* 0x000fea0003800000 */
.L_x_277:
        /* <DEDUP_REMOVED lines=13> */
.L_x_280:
[----:B------:R-:W-:Y:S05]  /*bea0*/  BSYNC B1 ;  /* 0x0000000000017941 */ /* 0x000fea0003800000 */
.L_x_279:
        /* <DEDUP_REMOVED lines=13> */
.L_x_282:
[----:B------:R-:W-:Y:S05]  /*bf80*/  BSYNC B1 ;  /* 0x0000000000017941 */ /* 0x000fea0003800000 */
.L_x_281:
        /* <DEDUP_REMOVED lines=13> */
.L_x_284:
[----:B------:R-:W-:Y:S05]  /*c060*/  BSYNC B1 ;  /* 0x0000000000017941 */ /* 0x000fea0003800000 */
.L_x_283:
        /* <DEDUP_REMOVED lines=13> */
.L_x_286:
[----:B------:R-:W-:Y:S05]  /*c140*/  BSYNC B1 ;  /* 0x0000000000017941 */ /* 0x000fea0003800000 */
.L_x_285:
        /* <DEDUP_REMOVED lines=13> */
.L_x_288:
[----:B------:R-:W-:Y:S05]  /*c220*/  BSYNC B1 ;  /* 0x0000000000017941 */ /* 0x000fea0003800000 */
.L_x_287:
[----:B------:R-:W-:Y:S05]  /*c230*/  @P1 BRA `(.L_x_289) ;  /* 0x0000002000a41947 */ /* 0x000fea0003800000 */
[----:B------:R-:W2:Y:S01]  /*c240*/  LDL.LU R2, [R1+0x6c] ;  /* 0x00006c0001027983 */ /* 0x000ea20000300800 */
[----:B-----5:R-:W-:-:S04]  /*c250*/  LOP3.LUT R0, R0, 0xff, RZ, 0xc0, !PT ;  /* 0x000000ff00007812 */ /* 0x020fc800078ec0ff */
[----:B------:R-:W-:-:S05]  /*c260*/  F2FP.F16.E5M2.UNPACK_B R0, R0 ;  /* 0x00000000ff00723e */ /* 0x000fca00020004ff */
[----:B------:R-:W-:-:S05]  /*c270*/  HADD2.F32 R0, -RZ, R0.H0_H0 ;  /* 0x20000000ff007230 */ /* 0x000fca0000004100 */
[----:B------:R-:W-:-:S04]  /*c280*/  FMUL R0, R0, UR21 ;  /* 0x0000001500007c20 */ /* 0x000fc80008400000 */
[----:B--2---:R-:W-:-:S05]  /*c290*/  FFMA R0, R2, UR20, R0 ;  /* 0x0000001402007c23 */ /* 0x004fca0008000000 */
[----:B0-----:R-:W-:-:S05]  /*c2a0*/  F2FP.SATFINITE.E5M2.F32.PACK_AB_MERGE_C R3, RZ, R0, RZ ;  /* 0x00000000ff03723e */ /* 0x001fca00048060ff */
[----:B------:R0:W-:Y:S01]  /*c2b0*/  STG.E.U8 desc[UR14][R30.64+0x79], R3 ;  /* 0x000079031e007986 */ /* 0x0001e2000c10110e */
[----:B------:R-:W-:Y:S05]  /*c2c0*/  BRA `(.L_x_289) ;  /* 0x0000002000807947 */ /* 0x000fea0003800000 */
.L_x_32:
[C---:B------:R-:W-:Y:S01]  /*c2d0*/  ISETP.GE.AND P3, PT, R42.reuse, 0x1, PT ;  /* 0x000000012a00780c */ /* 0x040fe20003f66270 */
[----:B------:R-:W-:Y:S01]  /*c2e0*/  FMUL R227, R227, UR20 ;  /* 0x00000014e3e37c20 */ /* 0x000fe20008400000 */
[----:B------:R-:W-:Y:S01]  /*c2f0*/  ISETP.GE.AND P2, PT, R42, 0x9, PT ;  /* 0x000000092a00780c */ /* 0x000fe20003f46270 */
[----:B------:R-:W-:Y:S01]  /*c300*/  FMUL R228, R228, UR20 ;  /* 0x00000014e4e47c20 */ /* 0x000fe20008400000 */
[----:B------:R-:W-:Y:S01]  /*c310*/  ISETP.LT.OR P0, PT, R41, 0x1, !P3 ;  /* 0x000000012900780c */ /* 0x000fe20005f01670 */
[----:B------:R-:W-:Y:S01]  /*c320*/  FMUL R225, R225, UR20 ;  /* 0x00000014e1e17c20 */ /* 0x000fe20008400000 */
[C---:B------:R-:W-:Y:S01]  /*c330*/  ISETP.LT.OR P1, PT, R41.reuse, 0x2, !P3 ;  /* 0x000000022900780c */ /* 0x040fe20005f21670 */
[----:B------:R-:W-:Y:S01]  /*c340*/  FMUL R226, R226, UR20 ;  /* 0x00000014e2e27c20 */ /* 0x000fe20008400000 */
[----:B------:R-:W-:Y:S02]  /*c350*/  ISETP.LT.OR P6, PT, R41, 0x2, !P2 ;  /* 0x000000022900780c */ /* 0x000fe400057c1670 */
[----:B------:R-:W-:-:S02]  /*c360*/  F2FP.SATFINITE.E5M2.F32.PACK_AB_MERGE_C R33, RZ, R228, RZ ;  /* 0x000000e4ff21723e */ /* 0x000fc400048060ff */
[----:B------:R-:W-:Y:S02]  /*c370*/  F2FP.SATFINITE.E5M2.F32.PACK_AB_MERGE_C R227, RZ, R227, RZ ;  /* 0x000000e3ffe3723e */ /* 0x000fe400048060ff */
[C---:B------:R-:W-:Y:S02]  /*c380*/  ISETP.LT.OR P5, PT, R41.reuse, 0x1, !P2 ;  /* 0x000000012900780c */ /* 0x040fe400057a1670 */
[----:B------:R-:W-:Y:S01]  /*c390*/  F2FP.SATFINITE.E5M2.F32.PACK_AB_MERGE_C R225, RZ, R225, RZ ;  /* 0x000000e1ffe1723e */ /* 0x000fe200048060ff */
[----:B------:R0:W-:Y:S01]  /*c3a0*/  @!P0 STG.E.U8 desc[UR14][R24.64], R33 ;  /* 0x0000002118008986 */ /* 0x0001e2000c10110e */
[C---:B------:R-:W-:Y:S01]  /*c3b0*/  ISETP.LT.OR P0, PT, R41.reuse, 0x9, !P3 ;  /* 0x000000092900780c */ /* 0x040fe20005f01670 */
[----:B------:R-:W-:Y:S01]  /*c3c0*/  FMUL R224, R224, UR20 ;  /* 0x00000014e0e07c20 */ /* 0x000fe20008400000 */
[----:B------:R-:W-:Y:S01]  /*c3d0*/  F2FP.SATFINITE.E5M2.F32.PACK_AB_MERGE_C R35, RZ, R226, RZ ;  /* 0x000000e2ff23723e */ /* 0x000fe200048060ff */
[----:B------:R-:W-:Y:S01]  /*c3e0*/  @!P1 STG.E.U8 desc[UR14][R24.64+0x1], R227 ;  /* 0x000001e318009986 */ /* 0x000fe2000c10110e */
[----:B------:R-:W-:-:S03]  /*c3f0*/  ISETP.LT.OR P1, PT, R41, 0xa, !P3 ;  /* 0x0000000a2900780c */ /* 0x000fc60005f21670 */
[----:B------:R-:W-:Y:S01]  /*c400*/  @!P6 STG.E.U8 desc[UR14][R26.64+0x1], R225 ;  /* 0x000001e11a00e986 */ /* 0x000fe2000c10110e */
[----:B------:R-:W-:Y:S01]  /*c410*/  ISETP.LT.OR P6, PT, R41, 0xa, !P2 ;  /* 0x0000000a2900780c */ /* 0x000fe200057c1670 */
[----:B------:R-:W-:Y:S01]  /*c420*/  FMUL R223, R223, UR20 ;  /* 0x00000014dfdf7c20 */ /* 0x000fe20008400000 */
[----:B------:R-:W-:Y:S01]  /*c430*/  FMUL R221, R221, UR20 ;  /* 0x00000014dddd7c20 */ /* 0x000fe20008400000 */
[----:B------:R1:W-:Y:S01]  /*c440*/  @!P5 STG.E.U8 desc[UR14][R26.64], R35 ;  /* 0x000000231a00d986 */ /* 0x0003e2000c10110e */
[----:B0-----:R-:W-:Y:S02]  /*c450*/  F2FP.SATFINITE.E5M2.F32.PACK_AB_MERGE_C R33, RZ, R224, RZ ;  /* 0x000000e0ff21723e */ /* 0x001fe400048060ff */
[----:B------:R-:W-:Y:S01]  /*c460*/  F2FP.SATFINITE.E5M2.F32.PACK_AB_MERGE_C R223, RZ, R223, RZ ;  /* 0x000000dfffdf723e */ /* 0x000fe200048060ff */
[----:B------:R-:W-:Y:S01]  /*c470*/  FMUL R222, R222, UR20 ;  /* 0x00000014dede7c20 */ /* 0x000fe20008400000 */
[C---:B------:R-:W-:Y:S01]  /*c480*/  ISETP.LT.OR P5, PT, R41.reuse, 0x9, !P2 ;  /* 0x000000092900780c */ /* 0x040fe200057a1670 */
[----:B------:R-:W-:Y:S01]  /*c490*/  FMUL R220, R220, UR20 ;  /* 0x00000014dcdc7c20 */ /* 0x000fe20008400000 */
[----:B------:R-:W-:Y:S01]  /*c4a0*/  F2FP.SATFINITE.E5M2.F32.PACK_AB_MERGE_C R221, RZ, R221, RZ ;  /* 0x000000ddffdd723e */ /* 0x000fe200048060ff */
[----:B------:R0:W-:Y:S01]  /*c4b0*/  @!P0 STG.E.U8 desc[UR14][R24.64+0x8], R33 ;  /* 0x0000082118008986 */ /* 0x0001e2000c10110e */
[----:B------:R-:W-:-:S03]  /*c4c0*/  ISETP.LT.OR P0, PT, R41, 0x11, !P3 ;  /* 0x000000112900780c */ /* 0x000fc60005f01670 */
[----:B------:R-:W-:Y:S01]  /*c4d0*/  @!P1 STG.E.U8 desc[UR14][R24.64+0x9], R223 ;  /* 0x000009df18009986 */ /* 0x000fe2000c10110e */
[----:B------:R-:W-:-:S03]  /*c4e0*/  ISETP.LT.OR P1, PT, R41, 0x12, !P3 ;  /* 0x000000122900780c */ /* 0x000fc60005f21670 */
[----:B------:R-:W-:Y:S01]  /*c4f0*/  @!P6 STG.E.U8 desc[UR14][R26.64+0x9], R221 ;  /* 0x000009dd1a00e986 */ /* 0x000fe2000c10110e */
[----:B------:R-:W-:Y:S01]  /*c500*/  ISETP.LT.OR P6, PT, R41, 0x12, !P2 ;  /* 0x000000122900780c */ /* 0x000fe200057c1670 */
[----:B------:R-:W-:Y:S01]  /*c510*/  FMUL R219, R219, UR20 ;  /* 0x00000014dbdb7c20 */ /* 0x000fe20008400000 */
[----:B-1----:R-:W-:Y:S01]  /*c520*/  F2FP.SATFINITE.E5M2.F32.PACK_AB_MERGE_C R35, RZ, R222, RZ ;  /* 0x000000deff23723e */ /* 0x002fe200048060ff */
[----:B------:R-:W-:Y:S01]  /*c530*/  FMUL R217, R217, UR20 ;  /* 0x00000014d9d97c20 */ /* 0x000fe20008400000 */
[----:B0-----:R-:W-:Y:S01]  /*c540*/  F2FP.SATFINITE.E5M2.F32.PACK_AB_MERGE_C R33, RZ, R220, RZ ;  /* 0x000000dcff21723e */ /* 0x001fe200048060ff */
[----:B------:R-:W2:Y:S01]  /*c550*/  LDL.LU R226, [R1+0x8] ;  /* 0x0000080001e27983 */ /* 0x000ea20000300800 */
[----:B------:R-:W-:Y:S02]  /*c560*/  F2FP.SATFINITE.E5M2.F32.PACK_AB_MERGE_C R219, RZ, R219, RZ ;  /* 0x000000dbffdb723e */ /* 0x000fe400048060ff */
[----:B------:R-:W-:Y:S01]  /*c570*/  F2FP.SATFINITE.E5M2.F32.PACK_AB_MERGE_C R217, RZ, R217, RZ ;  /* 0x000000d9ffd9723e */ /* 0x000fe200048060ff */
[----:B------:R0:W-:Y:S01]  /*c580*/  @!P5 STG.E.U8 desc[UR14][R26.64+0x8], R35 ;  /* 0x000008231a00d986 */ /* 0x0001e2000c10110e */
[----:B------:R-:W-:Y:S01]  /*c590*/  ISETP.LT.OR P5, PT, R41, 0x11, !P2 ;  /* 0x000000112900780c */ /* 0x000fe200057a1670 */
[----:B------:R-:W-:-:S02]  /*c5a0*/  FMUL R218, R218, UR20 ;  /* 0x00000014dada7c20 */ /* 0x000fc40008400000 */
[----:B------:R-:W3:Y:S04]  /*c5b0*/  LDL.LU R227, [R1+0x4] ;  /* 0x0000040001e37983 */ /* 0x000ee80000300800 */
[----:B------:R-:W4:Y:S04]  /*c5c0*/  LDL.LU R225, [R1] ;  /* 0x0000000001e17983 */ /* 0x000f280000300800 */
[----:B------:R1:W-:Y:S01]  /*c5d0*/  @!P0 STG.E.U8 desc[UR14][R24.64+0x10], R33 ;  /* 0x0000102118008986 */ /* 0x0003e2000c10110e */
[----:B------:R-:W-:-:S03]  /*c5e0*/  ISETP.LT.OR P0, PT, R41, 0x19, !P3 ;  /* 0x000000192900780c */ /* 0x000fc60005f01670 */
[----:B------:R-:W-:Y:S01]  /*c5f0*/  @!P1 STG.E.U8 desc[UR14][R24.64+0x11], R219 ;  /* 0x000011db18009986 */ /* 0x000fe2000c10110e */
[----:B------:R-:W-:-:S03]  /*c600*/  ISETP.LT.OR P1, PT, R41, 0x1a, !P3 ;  /* 0x0000001a2900780c */ /* 0x000fc60005f21670 */
[----:B------:R-:W-:Y:S01]  /*c610*/  @!P6 STG.E.U8 desc[UR14][R26.64+0x11], R217 ;  /* 0x000011d91a00e986 */ /* 0x000fe2000c10110e */
[----:B------:R-:W-:Y:S01]  /*c620*/  ISETP.LT.OR P6, PT, R41, 0x1a, !P2 ;  /* 0x0000001a2900780c */ /* 0x000fe200057c1670 */
[----:B------:R-:W-:Y:S01]  /*c630*/  FMUL R216, R216, UR20 ;  /* 0x00000014d8d87c20 */ /* 0x000fe20008400000 */
[----:B0-----:R-:W-:Y:S01]  /*c640*/  F2FP.SATFINITE.E5M2.F32.PACK_AB_MERGE_C R35, RZ, R218, RZ ;  /* 0x000000daff23723e */ /* 0x001fe200048060ff */
[----:B------:R-:W-:Y:S01]  /*c650*/  FMUL R215, R215, UR20 ;  /* 0x00000014d7d77c20 */ /* 0x000fe20008400000 */
[----:B------:R-:W-:Y:S01]  /*c660*/  FMUL R213, R213, UR20 ;  /* 0x00000014d5d57c20 */ /* 0x000fe20008400000 */
[----:B------:R-:W-:Y:S01]  /*c670*/  FMUL R214, R214, UR20 ;  /* 0x00000014d6d67c20 */ /* 0x000fe20008400000 */
[----:B-1----:R-:W-:Y:S01]  /*c680*/  F2FP.SATFINITE.E5M2.F32.PACK_AB_MERGE_C R33, RZ, R216, RZ ;  /* 0x000000d8ff21723e */ /* 0x002fe200048060ff */
[----:B------:R0:W-:Y:S01]  /*c690*/  @!P5 STG.E.U8 desc[UR14][R26.64+0x10], R35 ;  /* 0x000010231a00d986 */ /* 0x0001e2000c10110e */
[----:B------:R-:W-:Y:S02]  /*c6a0*/  F2FP.SATFINITE.E5M2.F32.PACK_AB_MERGE_C R215, RZ, R215, RZ ;  /* 0x000000d7ffd7723e */ /* 0x000fe400048060ff */
        /* <DEDUP_REMOVED lines=12> */
[----:B-1----:R-:W-:Y:S01]  /*c770*/  F2FP.SATFINITE.E5M2.F32.PACK_AB_MERGE_C R33, RZ, R212, RZ ;  /* 0x000000d4ff21723e */ /* 0x002fe200048060ff */
[----:B------:R-:W-:Y:S01]  /*c780*/  FMUL R210, R210, UR20 ;  /* 0x00000014d2d27c20 */ /* 0x000fe20008400000 */
[----:B------:R-:W-:Y:S01]  /*c790*/  F2FP.SATFINITE.E5M2.F32.PACK_AB_MERGE_C R211, RZ, R211, RZ ;  /* 0x000000d3ffd3723e */ /* 0x000fe200048060ff */
[----:B------:R0:W-:Y:S01]  /*c7a0*/  @!P5 STG.E.U8 desc[UR14][R26.64+0x18], R35 ;  /* 0x000018231a00d986 */ /* 0x0001e2000c10110e */
[C---:B------:R-:W-:Y:S02]  /*c7b0*/  ISETP.LT.OR P5, PT, R41.reuse, 0x21, !P2 ;  /* 0x000000212900780c */ /* 0x040fe400057a1670 */
        /* <DEDUP_REMOVED lines=111> */
[----:B------:R-:W-:Y:S01]  /*ceb0*/  ISETP.LT.OR P5, PT, R41, 0x59, !P2 ;  /* 0x000000592900780c */ /* 0x000fe200057a1670 */
[----:B------:R-:W-:Y:S01]  /*cec0*/  FMUL R179, R179, UR20 ;  /* 0x00000014b3b37c20 */ /* 0x000fe20008400000 */
[----:B------:R-:W-:Y:S01]  /*ced0*/  F2FP.SATFINITE.E5M2.F32.PACK_AB_MERGE_C R181, RZ, R181, RZ ;  /* 0x000000b5ffb5723e */ /* 0x000fe200048060ff */
[----:B------:R1:W-:Y:S04]  /*cee0*/  @!P0 STG.E.U8 desc[UR14][R24.64+0x58], R33 ;  /* 0x0000582118008986 */ /* 0x0003e8000c10110e */
[----:B------:R-:W-:Y:S04]  /*cef0*/  @!P1 STG.E.U8 desc[UR14][R24.64+0x59], R183 ;  /* 0x000059b718009986 */ /* 0x000fe8000c10110e */
[----:B------:R-:W-:Y:S01]  /*cf00*/  @!P6 STG.E.U8 desc[UR14][R26.64+0x59], R181 ;  /* 0x000059b51a00e986 */ /* 0x000fe2000c10110e */
[----:B------:R-:W-:-:S02]  /*cf10*/  ISETP.LT.OR P6, PT, R41, 0x62, !P3 ;  /* 0x000000622900780c */ /* 0x000fc40005fc1670 */
[----:B0-----:R-:W-:Y:S01]  /*cf20*/  F2FP.SATFINITE.E5M2.F32.PACK_AB_MERGE_C R35, RZ, R182, RZ ;  /* 0x000000b6ff23723e */ /* 0x001fe200048060ff */
[----:B------:R-:W-:Y:S01]  /*cf30*/  FMUL R180, R180, UR20 ;  /* 0x00000014b4b47c20 */ /* 0x000fe20008400000 */
[----:B------:R-:W-:Y:S01]  /*cf40*/  F2FP.SATFINITE.E5M2.F32.PACK_AB_MERGE_C R179, RZ, R179, RZ ;  /* 0x000000b3ffb3723e */ /* 0x000fe200048060ff */
[----:B------:R-:W-:Y:S01]  /*cf50*/  FMUL R178, R178, UR20 ;  /* 0x00000014b2b27c20 */ /* 0x000fe20008400000 */
[----:B------:R-:W-:Y:S01]  /*cf60*/  FMUL R177, R177, UR20 ;  /* 0x00000014b1b17c20 */ /* 0x000fe20008400000 */
[----:B------:R0:W-:Y:S01]  /*cf70*/  @!P5 STG.E.U8 desc[UR14][R26.64+0x58], R35 ;  /* 0x000058231a00d986 */ /* 0x0001e2000c10110e */
[C---:B------:R-:W-:Y:S02]  /*cf80*/  ISETP.LT.OR P5, PT, R41.reuse, 0x61, !P3 ;  /* 0x000000612900780c */ /* 0x040fe40005fa1670 */
[C---:B------:R-:W-:Y:S01]  /*cf90*/  ISETP.LT.OR P0, PT, R41.reuse, 0x61, !P2 ;  /* 0x000000612900780c */ /* 0x040fe20005701670 */
[----:B------:R-:W-:Y:S01]  /*cfa0*/  FMUL R176, R176, UR20 ;  /* 0x00000014b0b07c20 */ /* 0x000fe20008400000 */
[C---:B------:R-:W-:Y:S01]  /*cfb0*/  ISETP.LT.OR P1, PT, R41.reuse, 0x62, !P2 ;  /* 0x000000622900780c */ /* 0x040fe20005721670 */
[----:B------:R-:W-:Y:S01]  /*cfc0*/  @!P6 STG.E.U8 desc[UR14][R24.64+0x61], R179 ;  /* 0x000061b31800e986 */ /* 0x000fe2000c10110e */
[----:B------:R-:W-:-:S02]  /*cfd0*/  ISETP.LT.OR P6, PT, R41, 0x69, !P3 ;  /* 0x000000692900780c */ /* 0x000fc40005fc1670 */
[----:B-1----:R-:W-:Y:S01]  /*cfe0*/  F2FP.SATFINITE.E5M2.F32.PACK_AB_MERGE_C R33, RZ, R180, RZ ;  /* 0x000000b4ff21723e */ /* 0x002fe200048060ff */
[----:B------:R-:W-:Y:S01]  /*cff0*/  FMUL R175, R175, UR20 ;  /* 0x00000014afaf7c20 */ /* 0x000fe20008400000 */
[----:B------:R-:W-:Y:S01]  /*d000*/  F2FP.SATFINITE.E5M2.F32.PACK_AB_MERGE_C R177, RZ, R177, RZ ;  /* 0x000000b1ffb1723e */ /* 0x000fe200048060ff */
[----:B------:R-:W-:Y:S01]  /*d010*/  FMUL R174, R174, UR20 ;  /* 0x00000014aeae7c20 */ /* 0x000fe20008400000 */
[----:B0-----:R-:W-:Y:S01]  /*d020*/  F2FP.SATFINITE.E5M2.F32.PACK_AB_MERGE_C R35, RZ, R178, RZ ;  /* 0x000000b2ff23723e */ /* 0x001fe200048060ff */
[----:B------:R0:W-:Y:S01]  /*d030*/  @!P5 STG.E.U8 desc[UR14][R24.64+0x60], R33 ;  /* 0x000060211800d986 */ /* 0x0001e2000c10110e */
[----:B------:R-:W-:-:S03]  /*d040*/  F2FP.SATFINITE.E5M2.F32.PACK_AB_MERGE_C R37, RZ, R176, RZ ;  /* 0x000000b0ff25723e */ /* 0x000fc600048060ff */
[----:B------:R1:W-:Y:S01]  /*d050*/  @!P0 STG.E.U8 desc[UR14][R26.64+0x60], R35 ;  /* 0x000060231a008986 */ /* 0x0003e2000c10110e */
[----:B------:R-:W-:-:S03]  /*d060*/  ISETP.LT.OR P0, PT, R41, 0x6a, !P3 ;  /* 0x0000006a2900780c */ /* 0x000fc60005f01670 */
[----:B------:R-:W-:Y:S01]  /*d070*/  @!P1 STG.E.U8 desc[UR14][R26.64+0x61], R177 ;  /* 0x000061b11a009986 */ /* 0x000fe2000c10110e */
[C---:B------:R-:W-:Y:S02]  /*d080*/  ISETP.LT.OR P1, PT, R41.reuse, 0x69, !P2 ;  /* 0x000000692900780c */ /* 0x040fe40005721670 */
[C---:B------:R-:W-:Y:S01]  /*d090*/  ISETP.LT.OR P5, PT, R41.reuse, 0x6a, !P2 ;  /* 0x0000006a2900780c */ /* 0x040fe200057a1670 */
[----:B------:R-:W-:Y:S01]  /*d0a0*/  @!P6 STG.E.U8 desc[UR14][R24.64+0x68], R37 ;  /* 0x000068251800e986 */ /* 0x000fe2000c10110e */
[----:B------:R-:W-:Y:S01]  /*d0b0*/  ISETP.LT.OR P6, PT, R41, 0x71, !P3 ;  /* 0x000000712900780c */ /* 0x000fe20005fc1670 */
[----:B------:R-:W-:Y:S01]  /*d0c0*/  FMUL R173, R173, UR20 ;  /* 0x00000014adad7c20 */ /* 0x000fe20008400000 */
[----:B------:R-:W-:Y:S01]  /*d0d0*/  F2FP.SATFINITE.E5M2.F32.PACK_AB_MERGE_C R175, RZ, R175, RZ ;  /* 0x000000afffaf723e */ /* 0x000fe200048060ff */
[----:B------:R-:W-:Y:S01]  /*d0e0*/  FMUL R172, R172, UR20 ;  /* 0x00000014acac7c20 */ /* 0x000fe20008400000 */
[----:B0-----:R-:W-:Y:S01]  /*d0f0*/  F2FP.SATFINITE.E5M2.F32.PACK_AB_MERGE_C R33, RZ, R174, RZ ;  /* 0x000000aeff21723e */ /* 0x001fe200048060ff */
[----:B------:R-:W-:Y:S01]  /*d100*/  FMUL R171, R171, UR20 ;  /* 0x00000014abab7c20 */ /* 0x000fe20008400000 */
[----:B------:R-:W-:Y:S01]  /*d110*/  F2FP.SATFINITE.E5M2.F32.PACK_AB_MERGE_C R173, RZ, R173, RZ ;  /* 0x000000adffad723e */ /* 0x000fe200048060ff */
[----:B------:R-:W-:Y:S01]  /*d120*/  @!P0 STG.E.U8 desc[UR14][R24.64+0x69], R175 ;  /* 0x000069af18008986 */ /* 0x000fe2000c10110e */
[----:B-1----:R-:W-:-:S02]  /*d130*/  F2FP.SATFINITE.E5M2.F32.PACK_AB_MERGE_C R35, RZ, R172, RZ ;  /* 0x000000acff23723e */ /* 0x002fc400048060ff */
[C---:B------:R-:W-:Y:S01]  /*d140*/  ISETP.LT.OR P0, PT, R41.reuse, 0x72, !P3 ;  /* 0x000000722900780c */ /* 0x040fe20005f01670 */
[----:B------:R0:W-:Y:S01]  /*d150*/  @!P1 STG.E.U8 desc[UR14][R26.64+0x68], R33 ;  /* 0x000068211a009986 */ /* 0x0001e2000c10110e */
[C---:B------:R-:W-:Y:S01]  /*d160*/  ISETP.LT.OR P1, PT, R41.reuse, 0x71, !P2 ;  /* 0x000000712900780c */ /* 0x040fe20005721670 */
[----:B------:R-:W-:Y:S02]  /*d170*/  FMUL R170, R170, UR20 ;  /* 0x00000014aaaa7c20 */ /* 0x000fe40008400000 */
[----:B------:R-:W-:Y:S01]  /*d180*/  @!P5 STG.E.U8 desc[UR14][R26.64+0x69], R173 ;  /* 0x000069ad1a00d986 */ /* 0x000fe2000c10110e */
[----:B------:R-:W-:Y:S01]  /*d190*/  ISETP.LT.OR P5, PT, R41, 0x72, !P2 ;  /* 0x000000722900780c */ /* 0x000fe200057a1670 */
[----:B------:R-:W-:Y:S02]  /*d1a0*/  FMUL R169, R169, UR20 ;  /* 0x00000014a9a97c20 */ /* 0x000fe40008400000 */
[----:B------:R1:W-:Y:S01]  /*d1b0*/  @!P6 STG.E.U8 desc[UR14][R24.64+0x70], R35 ;  /* 0x000070231800e986 */ /* 0x0003e2000c10110e */
[----:B------:R-:W-:-:S02]  /*d1c0*/  ISETP.LT.OR P6, PT, R41, 0x79, !P3 ;  /* 0x000000792900780c */ /* 0x000fc40005fc1670 */
        /* <DEDUP_REMOVED lines=8> */
[----:B------:R-:W-:Y:S02]  /*d250*/  F2FP.SATFINITE.E5M2.F32.PACK_AB_MERGE_C R167, RZ, R167, RZ ;  /* 0x000000a7ffa7723e */ /* 0x000fe400048060ff */
[----:B-1----:R-:W-:Y:S01]  /*d260*/  F2FP.SATFINITE.E5M2.F32.PACK_AB_MERGE_C R35, RZ, R168, RZ ;  /* 0x000000a8ff23723e */ /* 0x002fe200048060ff */
[----:B------:R-:W-:Y:S01]  /*d270*/  @!P1 STG.E.U8 desc[UR14][R26.64+0x70], R33 ;  /* 0x000070211a009986 */ /* 0x000fe2000c10110e */
[----:B------:R-:W-:-:S03]  /*d280*/  ISETP.GE.AND P1, PT, R42, 0x81, PT ;  /* 0x000000812a00780c */ /* 0x000fc60003f26270 */
[----:B------:R-:W-:Y:S01]  /*d290*/  @!P5 STG.E.U8 desc[UR14][R26.64+0x71], R169 ;  /* 0x000071a91a00d986 */ /* 0x000fe2000c10110e */
[C---:B------:R-:W-:Y:S02]  /*d2a0*/  ISETP.LT.OR P5, PT, R41.reuse, 0x79, !P2 ;  /* 0x000000792900780c */ /* 0x040fe400057a1670 */
[C---:B------:R-:W-:Y:S01]  /*d2b0*/  ISETP.LT.OR P2, PT, R41.reuse, 0x7a, !P2 ;  /* 0x0000007a2900780c */ /* 0x040fe20005741670 */
[----:B------:R-:W-:Y:S01]  /*d2c0*/  @!P6 STG.E.U8 desc[UR14][R24.64+0x78], R35 ;  /* 0x000078231800e986 */ /* 0x000fe2000c10110e */
[----:B------:R-:W-:Y:S01]  /*d2d0*/  ISETP.LT.OR P6, PT, R41, 0x1, !P1 ;  /* 0x000000012900780c */ /* 0x000fe20004fc1670 */
[----:B------:R-:W-:Y:S02]  /*d2e0*/  FMUL R165, R165, UR20 ;  /* 0x00000014a5a57c20 */ /* 0x000fe40008400000 */
[----:B------:R0:W-:Y:S01]  /*d2f0*/  @!P3 STG.E.U8 desc[UR14][R24.64+0x79], R167 ;  /* 0x000079a71800b986 */ /* 0x0001e2000c10110e */
[----:B------:R-:W-:Y:S01]  /*d300*/  ISETP.LT.OR P3, PT, R41, 0x2, !P1 ;  /* 0x000000022900780c */ /* 0x000fe20004f61670 */
[----:B------:R-:W-:Y:S01]  /*d310*/  FMUL R164, R164, UR20 ;  /* 0x00000014a4a47c20 */ /* 0x000fe20008400000 */
[----:B------:R-:W-:Y:S01]  /*d320*/  FMUL R163, R163, UR20 ;  /* 0x00000014a3a37c20 */ /* 0x000fe20008400000 */
[----:B------:R-:W-:Y:S01]  /*d330*/  F2FP.SATFINITE.E5M2.F32.PACK_AB_MERGE_C R37, RZ, R166, RZ ;  /* 0x000000a6ff25723e */ /* 0x000fe200048060ff */
[----:B------:R-:W-:Y:S01]  /*d340*/  FMUL R162, R162, UR20 ;  /* 0x00000014a2a27c20 */ /* 0x000fe20008400000 */
[----:B------:R-:W-:Y:S01]  /*d350*/  F2FP.SATFINITE.E5M2.F32.PACK_AB_MERGE_C R165, RZ, R165, RZ ;  /* 0x000000a5ffa5723e */ /* 0x000fe200048060ff */
[----:B------:R-:W-:Y:S01]  /*d360*/  FMUL R161, R161, UR20 ;  /* 0x00000014a1a17c20 */ /* 0x000fe20008400000 */
[----:B------:R-:W-:Y:S01]  /*d370*/  F2FP.SATFINITE.E5M2.F32.PACK_AB_MERGE_C R163, RZ, R163, RZ ;  /* 0x000000a3ffa3723e */ /* 0x000fe200048060ff */
[----:B------:R-:W-:Y:S01]  /*d380*/  FMUL R160, R160, UR20 ;  /* 0x00000014a0a07c20 */ /* 0x000fe20008400000 */
[----:B------:R-:W-:Y:S01]  /*d390*/  ISETP.GE.AND P0, PT, R42, 0x89, PT ;  /* 0x000000892a00780c */ /* 0x000fe20003f06270 */
[----:B------:R-:W-:Y:S01]  /*d3a0*/  FMUL R159, R159, UR20 ;  /* 0x000000149f9f7c20 */ /* 0x000fe20008400000 */
[----:B0-----:R-:W-:Y:S01]  /*d3b0*/  F2FP.SATFINITE.E5M2.F32.PACK_AB_MERGE_C R25, RZ, R164, RZ ;  /* 0x000000a4ff19723e */ /* 0x001fe200048060ff */
[----:B------:R-:W-:Y:S01]  /*d3c0*/  @!P5 STG.E.U8 desc[UR14][R26.64+0x78], R37 ;  /* 0x000078251a00d986 */ /* 0x000fe2000c10110e */
[----:B------:R-:W-:-:S03]  /*d3d0*/  ISETP.LT.OR P5, PT, R41, 0x1, !P0 ;  /* 0x000000012900780c */ /* 0x000fc600047a1670 */
[----:B------:R-:W-:Y:S04]  /*d3e0*/  @!P2 STG.E.U8 desc[UR14][R26.64+0x79], R165 ;  /* 0x000079a51a00a986 */ /* 0x000fe8000c10110e */
[----:B------:R0:W-:Y:S01]  /*d3f0*/  @!P6 STG.E.U8 desc[UR14][R28.64], R25 ;  /* 0x000000191c00e986 */ /* 0x0001e2000c10110e */
[----:B------:R-:W-:-:S03]  /*d400*/  ISETP.LT.OR P6, PT, R41, 0x2, !P0 ;  /* 0x000000022900780c */ /* 0x000fc600047c1670 */
[----:B------:R-:W-:Y:S01]  /*d410*/  @!P3 STG.E.U8 desc[UR14][R28.64+0x1], R163 ;  /* 0x000001a31c00b986 */ /* 0x000fe2000c10110e */
[C---:B------:R-:W-:Y:S02]  /*d420*/  ISETP.LT.OR P3, PT, R41.reuse, 0x9, !P1 ;  /* 0x000000092900780c */ /* 0x040fe40004f61670 */
[----:B------:R-:W-:Y:S01]  /*d430*/  ISETP.LT.OR P2, PT, R41, 0xa, !P1 ;  /* 0x0000000a2900780c */ /* 0x000fe20004f41670 */
[----:B------:R-:W-:Y:S01]  /*d440*/  FMUL R158, R158, UR20 ;  /* 0x000000149e9e7c20 */ /* 0x000fe20008400000 */
[----:B------:R-:W-:Y:S01]  /*d450*/  F2FP.SATFINITE.E5M2.F32.PACK_AB_MERGE_C R33, RZ, R162, RZ ;  /* 0x000000a2ff21723e */ /* 0x000fe200048060ff */
[----:B------:R-:W-:Y:S01]  /*d460*/  FMUL R157, R157, UR20 ;  /* 0x000000149d9d7c20 */ /* 0x000fe20008400000 */
[----:B------:R-:W-:Y:S01]  /*d470*/  F2FP.SATFINITE.E5M2.F32.PACK_AB_MERGE_C R161, RZ, R161, RZ ;  /* 0x000000a1ffa1723e */ /* 0x000fe200048060ff */
[----:B------:R-:W-:Y:S01]  /*d480*/  FMUL R156, R156, UR20 ;  /* 0x000000149c9c7c20 */ /* 0x000fe20008400000 */
[----:B0-----:R-:W-:Y:S01]  /*d490*/  F2FP.SATFINITE.E5M2.F32.PACK_AB_MERGE_C R25, RZ, R160, RZ ;  /* 0x000000a0ff19723e */ /* 0x001fe200048060ff */
[----:B------:R-:W-:Y:S01]  /*d4a0*/  @!P5 STG.E.U8 desc[UR14][R30.64], R33 ;  /* 0x000000211e00d986 */ /* 0x000fe2000c10110e */
[----:B------:R-:W-:-:S02]  /*d4b0*/  F2FP.SATFINITE.E5M2.F32.PACK_AB_MERGE_C R159, RZ, R159, RZ ;  /* 0x0000009fff9f723e */ /* 0x000fc400048060ff */
[C---:B------:R-:W-:Y:S01]  /*d4c0*/  ISETP.LT.OR P5, PT, R41.reuse, 0x9, !P0 ;  /* 0x000000092900780c */ /* 0x040fe200047a1670 */
[----:B------:R-:W-:Y:S01]  /*d4d0*/  @!P6 STG.E.U8 desc[UR14][R30.64+0x1], R161 ;  /* 0x000001a11e00e986 */ /* 0x000fe2000c10110e */
[----:B------:R-:W-:-:S03]  /*d4e0*/  ISETP.LT.OR P6, PT, R41, 0xa, !P0 ;  /* 0x0000000a2900780c */ /* 0x000fc600047c1670 */
[----:B------:R0:W-:Y:S01]  /*d4f0*/  @!P3 STG.E.U8 desc[UR14][R28.64+0x8], R25 ;  /* 0x000008191c00b986 */ /* 0x0001e2000c10110e */
[----:B------:R-:W-:-:S03]  /*d500*/  ISETP.LT.OR P3, PT, R41, 0x11, !P1 ;  /* 0x000000112900780c */ /* 0x000fc60004f61670 */
[----:B------:R-:W-:Y:S01]  /*d510*/  @!P2 STG.E.U8 desc[UR14][R28.64+0x9], R159 ;  /* 0x0000099f1c00a986 */ /* 0x000fe2000c10110e */
[----:B------:R-:W-:Y:S01]  /*d520*/  ISETP.LT.OR P2, PT, R41, 0x12, !P1 ;  /* 0x000000122900780c */ /* 0x000fe20004f41670 */
[----:B------:R-:W-:Y:S01]  /*d530*/  FMUL R155, R155, UR20 ;  /* 0x000000149b9b7c20 */ /* 0x000fe20008400000 */
[----:B------:R-:W-:Y:S01]  /*d540*/  F2FP.SATFINITE.E5M2.F32.PACK_AB_MERGE_C R27, RZ, R158, RZ ;  /* 0x0000009eff1b723e */ /* 0x000fe200048060ff */
[----:B------:R-:W-:Y:S01]  /*d550*/  FMUL R154, R154, UR20 ;  /* 0x000000149a9a7c20 */ /* 0x000fe20008400000 */
[----:B------:R-:W-:Y:S01]  /*d560*/  F2FP.SATFINITE.E5M2.F32.PACK_AB_MERGE_C R157, RZ, R157, RZ ;  /* 0x0000009dff9d723e */ /* 0x000fe200048060ff */
[----:B------:R-:W-:Y:S01]  /*d570*/  FMUL R153, R153, UR20 ;  /* 0x0000001499997c20 */ /* 0x000fe20008400000 */
        /* <DEDUP_REMOVED lines=25> */
[----:B------:R1:W-:Y:S01]  /*d710*/  @!P2 STG.E.U8 desc[UR14][R28.64+0x19], R23 ;  /* 0x000019171c00a986 */ /* 0x0003e2000c10110e */
        /* <DEDUP_REMOVED lines=11> */
[----:B------:R0:W-:Y:S01]  /*d7d0*/  @!P6 STG.E.U8 desc[UR14][R30.64+0x19], R21 ;  /* 0x000019151e00e986 */ /* 0x0001e2000c10110e */
[----:B------:R-:W-:-:S03]  /*d7e0*/  ISETP.LT.OR P6, PT, R41, 0x22, !P0 ;  /* 0x000000222900780c */ /* 0x000fc600047c1670 */
[----:B------:R-:W-:Y:S01]  /*d7f0*/  @!P3 STG.E.U8 desc[UR14][R28.64+0x20], R25 ;  /* 0x000020191c00b986 */ /* 0x000fe2000c10110e */
[----:B------:R-:W-:-:S03]  /*d800*/  ISETP.LT.OR P3, PT, R41, 0x29, !P1 ;  /* 0x000000292900780c */ /* 0x000fc60004f61670 */
[----:B------:R2:W-:Y:S01]  /*d810*/  @!P2 STG.E.U8 desc[UR14][R28.64+0x21], R19 ;  /* 0x000021131c00a986 */ /* 0x0005e2000c10110e */
[----:B------:R-:W-:Y:S01]  /*d820*/  ISETP.LT.OR P2, PT, R41, 0x2a, !P1 ;  /* 0x0000002a2900780c */ /* 0x000fe20004f41670 */
[----:B------:R-:W-:Y:S01]  /*d830*/  FMUL R15, R15, UR20 ;  /* 0x000000140f0f7c20 */ /* 0x000fe20008400000 */
[----:B-1----:R-:W-:Y:S01]  /*d840*/  F2FP.SATFINITE.E5M2.F32.PACK_AB_MERGE_C R23, RZ, R18, RZ ;  /* 0x00000012ff17723e */ /* 0x002fe200048060ff */
[----:B------:R-:W-:Y:S01]  /*d850*/  FMUL R14, R14, UR20 ;  /* 0x000000140e0e7c20 */ /* 0x000fe20008400000 */
[----:B------:R-:W-:Y:S01]  /*d860*/  F2FP.SATFINITE.E5M2.F32.PACK_AB_MERGE_C R17, RZ, R17, RZ ;  /* 0x00000011ff11723e */ /* 0x000fe200048060ff */
[----:B------:R-:W-:Y:S01]  /*d870*/  FMUL R13, R13, UR20 ;  /* 0x000000140d0d7c20 */ /* 0x000fe20008400000 */
[----:B0-----:R-:W-:Y:S01]  /*d880*/  F2FP.SATFINITE.E5M2.F32.PACK_AB_MERGE_C R21, RZ, R16, RZ ;  /* 0x00000010ff15723e */ /* 0x001fe200048060ff */
[----:B------:R-:W-:Y:S01]  /*d890*/  @!P5 STG.E.U8 desc[UR14][R30.64+0x20], R23 ;  /* 0x000020171e00d986 */ /* 0x000fe2000c10110e */
[----:B------:R-:W-:Y:S02]  /*d8a0*/  F2FP.SATFINITE.E5M2.F32.PACK_AB_MERGE_C R15, RZ, R15, RZ ;  /* 0x0000000fff0f723e */ /* 0x000fe400048060ff */
[C---:B------:R-:W-:Y:S01]  /*d8b0*/  ISETP.LT.OR P5, PT, R41.reuse, 0x29, !P0 ;  /* 0x000000292900780c */ /* 0x040fe200047a1670 */
[----:B------:R-:W-:Y:S01]  /*d8c0*/  @!P6 STG.E.U8 desc[UR14][R30.64+0x21], R17 ;  /* 0x000021111e00e986 */ /* 0x000fe2000c10110e */
[----:B------:R-:W-:-:S03]  /*d8d0*/  ISETP.LT.OR P6, PT, R41, 0x2a, !P0 ;  /* 0x0000002a2900780c */ /* 0x000fc600047c1670 */
[----:B------:R-:W-:Y:S01]  /*d8e0*/  @!P3 STG.E.U8 desc[UR14][R28.64+0x28], R21 ;  /* 0x000028151c00b986 */ /* 0x000fe2000c10110e */
[C---:B------:R-:W-:Y:S01]  /*d8f0*/  ISETP.LT.OR P3, PT, R41.reuse, 0x31, !P1 ;  /* 0x000000312900780c */ /* 0x040fe20004f61670 */
[----:B------:R-:W-:Y:S02]  /*d900*/  FMUL R12, R12, UR20 ;  /* 0x000000140c0c7c20 */ /* 0x000fe40008400000 */
[----:B------:R0:W-:Y:S01]  /*d910*/  @!P2 STG.E.U8 desc[UR14][R28.64+0x29], R15 ;  /* 0x0000290f1c00a986 */ /* 0x0001e2000c10110e */
[----:B------:R-:W-:Y:S01]  /*d920*/  ISETP.LT.OR P2, PT, R41, 0x32, !P1 ;  /* 0x000000322900780c */ /* 0x000fe20004f41670 */
[----:B------:R-:W-:Y:S01]  /*d930*/  FMUL R11, R11, UR20 ;  /* 0x000000140b0b7c20 */ /* 0x000fe20008400000 */
[----:B--2---:R-:W-:Y:S01]  /*d940*/  F2FP.SATFINITE.E5M2.F32.PACK_AB_MERGE_C R19, RZ, R14, RZ ;  /* 0x0000000eff13723e */ /* 0x004fe200048060ff */
[----:B------:R-:W2:Y:S01]  /*d950*/  LDL.LU R222, [R1+0x18] ;  /* 0x0000180001de7983 */ /* 0x000ea20000300800 */
[----:B------:R-:W-:Y:S02]  /*d960*/  F2FP.SATFINITE.E5M2.F32.PACK_AB_MERGE_C R13, RZ, R13, RZ ;  /* 0x0000000dff0d723e */ /* 0x000fe400048060ff */
[----:B------:R-:W-:Y:S01]  /*d970*/  F2FP.SATFINITE.E5M2.F32.PACK_AB_MERGE_C R11, RZ, R11, RZ ;  /* 0x0000000bff0b723e */ /* 0x000fe200048060ff */
[----:B------:R-:W-:Y:S01]  /*d980*/  @!P5 STG.E.U8 desc[UR14][R30.64+0x28], R19 ;  /* 0x000028131e00d986 */ /* 0x000fe2000c10110e */
[----:B0-----:R-:W-:-:S03]  /*d990*/  F2FP.SATFINITE.E5M2.F32.PACK_AB_MERGE_C R15, RZ, R12, RZ ;  /* 0x0000000cff0f723e */ /* 0x001fc600048060ff */
[----:B------:R0:W-:Y:S01]  /*d9a0*/  @!P6 STG.E.U8 desc[UR14][R30.64+0x29], R13 ;  /* 0x0000290d1e00e986 */ /* 0x0001e2000c10110e */
[C---:B------:R-:W-:Y:S02]  /*d9b0*/  ISETP.LT.OR P5, PT, R41.reuse, 0x31, !P0 ;  /* 0x000000312900780c */ /* 0x040fe400047a1670 */
[C---:B------:R-:W-:Y:S01]  /*d9c0*/  ISETP.LT.OR P6, PT, R41.reuse, 0x32, !P0 ;  /* 0x000000322900780c */ /* 0x040fe200047c1670 */
[----:B------:R-:W-:Y:S01]  /*d9d0*/  @!P3 STG.E.U8 desc[UR14][R28.64+0x30], R15 ;  /* 0x0000300f1c00b986 */ /* 0x000fe2000c10110e */
[----:B------:R-:W-:Y:S01]  /*d9e0*/  ISETP.LT.OR P3, PT, R41, 0x39, !P1 ;  /* 0x000000392900780c */ /* 0x000fe20004f61670 */
[----:B------:R-:W-:Y:S01]  /*d9f0*/  FMUL R10, R10, UR20 ;  /* 0x000000140a0a7c20 */ /* 0x000fe20008400000 */
[----:B------:R-:W-:Y:S01]  /*da00*/  FMUL R9, R9, UR20 ;  /* 0x0000001409097c20 */ /* 0x000fe20008400000 */
[----:B------:R-:W2:Y:S01]  /*da10*/  LDL.LU R223, [R1+0x14] ;  /* 0x0000140001df7983 */ /* 0x000ea20000300800 */
[----:B------:R-:W-:-:S03]  /*da20*/  FMUL R8, R8, UR20 ;  /* 0x0000001408087c20 */ /* 0x000fc60008400000 */
[----:B------:R-:W2:Y:S01]  /*da30*/  LDL.LU R221, [R1+0x10] ;  /* 0x0000100001dd7983 */ /* 0x000ea20000300800 */
[----:B------:R-:W-:-:S03]  /*da40*/  F2FP.SATFINITE.E5M2.F32.PACK_AB_MERGE_C R17, RZ, R10, RZ ;  /* 0x0000000aff11723e */ /* 0x000fc600048060ff */
[----:B------:R-:W2:Y:S01]  /*da50*/  LDL.LU R220, [R1+0xc] ;  /* 0x00000c0001dc7983 */ /* 0x000ea20000300800 */
[----:B------:R-:W-:Y:S01]  /*da60*/  F2FP.SATFINITE.E5M2.F32.PACK_AB_MERGE_C R9, RZ, R9, RZ ;  /* 0x00000009ff09723e */ /* 0x000fe200048060ff */
[----:B------:R-:W-:Y:S01]  /*da70*/  FMUL R7, R7, UR20 ;  /* 0x0000001407077c20 */ /* 0x000fe20008400000 */
[----:B0-----:R-:W-:Y:S01]  /*da80*/  F2FP.SATFINITE.E5M2.F32.PACK_AB_MERGE_C R13, RZ, R8, RZ ;  /* 0x00000008ff0d723e */ /* 0x001fe200048060ff */
[----:B------:R0:W-:Y:S01]  /*da90*/  @!P2 STG.E.U8 desc[UR14][R28.64+0x31], R11 ;  /* 0x0000310b1c00a986 */ /* 0x0001e2000c10110e */
[----:B------:R-:W-:Y:S01]  /*daa0*/  ISETP.LT.OR P2, PT, R41, 0x3a, !P1 ;  /* 0x0000003a2900780c */ /* 0x000fe20004f41670 */
[----:B-----5:R-:W-:Y:S01]  /*dab0*/  FMUL R2, R2, UR20 ;  /* 0x0000001402027c20 */ /* 0x020fe20008400000 */
[----:B------:R-:W-:Y:S01]  /*dac0*/  F2FP.SATFINITE.E5M2.F32.PACK_AB_MERGE_C R7, RZ, R7, RZ ;  /* 0x00000007ff07723e */ /* 0x000fe200048060ff */
[----:B------:R-:W-:Y:S01]  /*dad0*/  @!P5 STG.E.U8 desc[UR14][R30.64+0x30], R17 ;  /* 0x000030111e00d986 */ /* 0x000fe2000c10110e */
[----:B------:R-:W-:Y:S01]  /*dae0*/  FMUL R3, R3, UR20 ;  /* 0x0000001403037c20 */ /* 0x000fe20008400000 */
[----:B------:R-:W-:Y:S01]  /*daf0*/  FMUL R4, R4, UR20 ;  /* 0x0000001404047c20 */ /* 0x000fe20008400000 */
[C---:B------:R-:W-:Y:S01]  /*db00*/  ISETP.LT.OR P5, PT, R41.reuse, 0x39, !P0 ;  /* 0x000000392900780c */ /* 0x040fe200047a1670 */
[----:B------:R1:W-:Y:S01]  /*db10*/  @!P6 STG.E.U8 desc[UR14][R30.64+0x31], R9 ;  /* 0x000031091e00e986 */ /* 0x0003e2000c10110e */
[----:B------:R-:W-:Y:S01]  /*db20*/  ISETP.LT.OR P6, PT, R41, 0x3a, !P0 ;  /* 0x0000003a2900780c */ /* 0x000fe200047c1670 */
[----:B------:R-:W-:Y:S01]  /*db30*/  FMUL R6, R6, UR20 ;  /* 0x0000001406067c20 */ /* 0x000fe20008400000 */
[----:B------:R-:W-:Y:S01]  /*db40*/  FMUL R5, R5, UR20 ;  /* 0x0000001405057c20 */ /* 0x000fe20008400000 */
[----:B------:R3:W-:Y:S01]  /*db50*/  @!P3 STG.E.U8 desc[UR14][R28.64+0x38], R13 ;  /* 0x0000380d1c00b986 */ /* 0x0007e2000c10110e */
[----:B------:R-:W-:Y:S01]  /*db60*/  ISETP.LT.OR P3, PT, R41, 0x41, !P1 ;  /* 0x000000412900780c */ /* 0x000fe20004f61670 */
[----:B------:R-:W-:Y:S01]  /*db70*/  FMUL R0, R0, UR20 ;  /* 0x0000001400007c20 */ /* 0x000fe20008400000 */
[----:B0-----:R-:W-:Y:S01]  /*db80*/  F2FP.SATFINITE.E5M2.F32.PACK_AB_MERGE_C R11, RZ, R6, RZ ;  /* 0x00000006ff0b723e */ /* 0x001fe200048060ff */
[----:B------:R-:W2:Y:S01]  /*db90*/  LDL.LU R224, [R1+0x1c] ;  /* 0x00001c0001e07983 */ /* 0x000ea20000300800 */
[----:B------:R-:W-:-:S03]  /*dba0*/  F2FP.SATFINITE.E5M2.F32.PACK_AB_MERGE_C R5, RZ, R5, RZ ;  /* 0x00000005ff05723e */ /* 0x000fc600048060ff */
[----:B------:R0:W-:Y:S01]  /*dbb0*/  @!P2 STG.E.U8 desc[UR14][R28.64+0x39], R7 ;  /* 0x000039071c00a986 */ /* 0x0001e2000c10110e */
[----:B-1----:R-:W-:Y:S01]  /*dbc0*/  F2FP.SATFINITE.E5M2.F32.PACK_AB_MERGE_C R9, RZ, R4, RZ ;  /* 0x00000004ff09723e */ /* 0x002fe200048060ff */
[----:B------:R-:W-:Y:S01]  /*dbd0*/  FMUL R4, R226, UR20 ;  /* 0x00000014e2047c20 */ /* 0x000fe20008400000 */
[----:B------:R-:W-:Y:S01]  /*dbe0*/  ISETP.LT.OR P2, PT, R41, 0x42, !P1 ;  /* 0x000000422900780c */ /* 0x000fe20004f41670 */
[----:B------:R-:W-:Y:S01]  /*dbf0*/  @!P5 STG.E.U8 desc[UR14][R30.64+0x38], R11 ;  /* 0x0000380b1e00d986 */ /* 0x000fe2000c10110e */
[----:B---3--:R-:W-:Y:S01]  /*dc00*/  F2FP.SATFINITE.E5M2.F32.PACK_AB_MERGE_C R13, RZ, R2, RZ ;  /* 0x00000002ff0d723e */ /* 0x008fe200048060ff */
[----:B----4-:R-:W-:Y:S01]  /*dc10*/  FMUL R2, R225, UR20 ;  /* 0x00000014e1027c20 */ /* 0x010fe20008400000 */
[----:B------:R-:W-:Y:S01]  /*dc20*/  ISETP.LT.OR P5, PT, R41, 0x41, !P0 ;  /* 0x000000412900780c */ /* 0x000fe200047a1670 */
[----:B------:R-:W3:Y:S01]  /*dc30*/  LDL.LU R225, [R1+0x20] ;  /* 0x0000200001e17983 */ /* 0x000ee20000300800 */
[----:B0-----:R-:W-:Y:S01]  /*dc40*/  F2FP.SATFINITE.E5M2.F32.PACK_AB_MERGE_C R7, RZ, R3, RZ ;  /* 0x00000003ff07723e */ /* 0x001fe200048060ff */
[----:B------:R-:W-:-:S02]  /*dc50*/  FMUL R3, R227, UR20 ;  /* 0x00000014e3037c20 */ /* 0x000fc40008400000 */
[----:B------:R0:W-:Y:S01]  /*dc60*/  @!P6 STG.E.U8 desc[UR14][R30.64+0x39], R5 ;  /* 0x000039051e00e986 */ /* 0x0001e2000c10110e */
[----:B------:R-:W-:-:S03]  /*dc70*/  ISETP.LT.OR P6, PT, R41, 0x42, !P0 ;  /* 0x000000422900780c */ /* 0x000fc600047c1670 */
[----:B------:R-:W4:Y:S04]  /*dc80*/  LDL.LU R227, [R1+0x24] ;  /* 0x0000240001e37983 */ /* 0x000f280000300800 */
[----:B------:R-:W4:Y:S04]  /*dc90*/  LDL.LU R226, [R1+0x28] ;  /* 0x0000280001e27983 */ /* 0x000f280000300800 */
[----:B------:R-:W-:Y:S01]  /*dca0*/  @!P3 STG.E.U8 desc[UR14][R28.64+0x40], R9 ;  /* 0x000040091c00b986 */ /* 0x000fe2000c10110e */
[C---:B------:R-:W-:Y:S02]  /*dcb0*/  ISETP.LT.OR P3, PT, R41.reuse, 0x49, !P1 ;  /* 0x000000492900780c */ /* 0x040fe40004f61670 */
[----:B0-----:R-:W-:Y:S01]  /*dcc0*/  F2FP.SATFINITE.E5M2.F32.PACK_AB_MERGE_C R5, RZ, R0, RZ ;  /* 0x00000000ff05723e */ /* 0x001fe200048060ff */
[----:B------:R0:W-:Y:S01]  /*dcd0*/  @!P2 STG.E.U8 desc[UR14][R28.64+0x41], R7 ;  /* 0x000041071c00a986 */ /* 0x0001e2000c10110e */
[----:B------:R-:W-:-:S03]  /*dce0*/  ISETP.LT.OR P2, PT, R41, 0x4a, !P1 ;  /* 0x0000004a2900780c */ /* 0x000fc60004f41670 */
[----:B------:R-:W-:Y:S01]  /*dcf0*/  @!P5 STG.E.U8 desc[UR14][R30.64+0x40], R13 ;  /* 0x0000400d1e00d986 */ /* 0x000fe2000c10110e */
[----:B------:R-:W-:-:S03]  /*dd00*/  ISETP.LT.OR P5, PT, R41, 0x49, !P0 ;  /* 0x000000492900780c */ /* 0x000fc600047a1670 */
[----:B------:R1:W-:Y:S01]  /*dd10*/  @!P6 STG.E.U8 desc[UR14][R30.64+0x41], R5 ;  /* 0x000041051e00e986 */ /* 0x0003e2000c10110e */
[----:B0-----:R-:W-:Y:S02]  /*dd20*/  F2FP.SATFINITE.E5M2.F32.PACK_AB_MERGE_C R7, RZ, R2, RZ ;  /* 0x00000002ff07723e */ /* 0x001fe400048060ff */
[----:B------:R-:W-:-:S03]  /*dd30*/  ISETP.LT.OR P6, PT, R41, 0x4a, !P0 ;  /* 0x0000004a2900780c */ /* 0x000fc600047c1670 */
[----:B------:R0:W-:Y:S01]  /*dd40*/  @!P3 STG.E.U8 desc[UR14][R28.64+0x48], R7 ;  /* 0x000048071c00b986 */ /* 0x0001e2000c10110e */
[----:B------:R-:W-:Y:S02]  /*dd50*/  ISETP.LT.OR P3, PT, R41, 0x51, !P1 ;  /* 0x000000512900780c */ /* 0x000fe40004f61670 */
[----:B------:R-:W-:Y:S02]  /*dd60*/  F2FP.SATFINITE.E5M2.F32.PACK_AB_MERGE_C R9, RZ, R3, RZ ;  /* 0x00000003ff09723e */ /* 0x000fe400048060ff */
[----:B------:R-:W-:-:S03]  /*dd70*/  F2FP.SATFINITE.E5M2.F32.PACK_AB_MERGE_C R11, RZ, R4, RZ ;  /* 0x00000004ff0b723e */ /* 0x000fc600048060ff */
[----:B------:R0:W-:Y:S04]  /*dd80*/  @!P2 STG.E.U8 desc[UR14][R28.64+0x49], R9 ;  /* 0x000049091c00a986 */ /* 0x0001e8000c10110e */
[----:B------:R-:W-:Y:S01]  /*dd90*/  @!P5 STG.E.U8 desc[UR14][R30.64+0x48], R11 ;  /* 0x0000480b1e00d986 */ /* 0x000fe2000c10110e */
[----:B--2---:R-:W-:Y:S01]  /*dda0*/  FMUL R2, R221, UR20 ;  /* 0x00000014dd027c20 */ /* 0x004fe20008400000 */
[----:B------:R-:W-:Y:S02]  /*ddb0*/  FMUL R0, R220, UR20 ;  /* 0x00000014dc007c20 */ /* 0x000fe40008400000 */
[----:B------:R-:W2:Y:S04]  /*ddc0*/  LDL.LU R220, [R1+0x2c] ;  /* 0x00002c0001dc7983 */ /* 0x000ea80000300800 */
[----:B------:R-:W2:Y:S01]  /*ddd0*/  LDL.LU R221, [R1+0x30] ;  /* 0x0000300001dd7983 */ /* 0x000ea20000300800 */
[----:B-1----:R-:W-:Y:S01]  /*dde0*/  F2FP.SATFINITE.E5M2.F32.PACK_AB_MERGE_C R5, RZ, R0, RZ ;  /* 0x00000000ff05723e */ /* 0x002fe200048060ff */
[----:B------:R-:W-:Y:S01]  /*ddf0*/  FMUL R0, R222, UR20 ;  /* 0x00000014de007c20 */ /* 0x000fe20008400000 */
[----:B------:R-:W-:Y:S01]  /*de00*/  FMUL R3, R223, UR20 ;  /* 0x00000014df037c20 */ /* 0x000fe20008400000 */
[----:B0-----:R-:W-:Y:S01]  /*de10*/  F2FP.SATFINITE.E5M2.F32.PACK_AB_MERGE_C R7, RZ, R2, RZ ;  /* 0x00000002ff07723e */ /* 0x001fe200048060ff */
[----:B------:R-:W2:Y:S02]  /*de20*/  LDL.LU R223, [R1+0x34] ;  /* 0x0000340001df7983 */ /* 0x000ea40000300800 */
[----:B------:R-:W-:-:S02]  /*de30*/  F2FP.SATFINITE.E5M2.F32.PACK_AB_MERGE_C R13, RZ, R0, RZ ;  /* 0x00000000ff0d723e */ /* 0x000fc400048060ff */
[----:B------:R-:W2:Y:S01]  /*de40*/  LDL.LU R222, [R1+0x38] ;  /* 0x0000380001de7983 */ /* 0x000ea20000300800 */
[----:B------:R-:W-:Y:S01]  /*de50*/  F2FP.SATFINITE.E5M2.F32.PACK_AB_MERGE_C R9, RZ, R3, RZ ;  /* 0x00000003ff09723e */ /* 0x000fe200048060ff */
[----:B------:R-:W-:Y:S02]  /*de60*/  FMUL R2, R224, UR20 ;  /* 0x00000014e0027c20 */ /* 0x000fe40008400000 */
[----:B------:R-:W2:Y:S04]  /*de70*/  LDL.LU R224, [R1+0x3c] ;  /* 0x00003c0001e07983 */ /* 0x000ea80000300800 */
[----:B------:R-:W-:Y:S01]  /*de80*/  @!P6 STG.E.U8 desc[UR14][R30.64+0x49], R5 ;  /* 0x000049051e00e986 */ /* 0x000fe2000c10110e */
[----:B---3--:R-:W-:-:S03]  /*de90*/  FMUL R0, R225, UR20 ;  /* 0x00000014e1007c20 */ /* 0x008fc60008400000 */
[----:B------:R0:W-:Y:S04]  /*dea0*/  @!P3 STG.E.U8 desc[UR14][R28.64+0x50], R7 ;  /* 0x000050071c00b986 */ /* 0x0001e8000c10110e */
[----:B------:R-:W3:Y:S01]  /*deb0*/  LDL.LU R225, [R1+0x40] ;  /* 0x0000400001e17983 */ /* 0x000ee20000300800 */
[----:B----4-:R-:W-:-:S03]  /*dec0*/  FMUL R3, R227, UR20 ;  /* 0x00000014e3037c20 */ /* 0x010fc60008400000 */
[----:B------:R-:W4:Y:S01]  /*ded0*/  LDL.LU R227, [R1+0x44] ;  /* 0x0000440001e37983 */ /* 0x000f220000300800 */
[----:B0-----:R-:W-:Y:S01]  /*dee0*/  F2FP.SATFINITE.E5M2.F32.PACK_AB_MERGE_C R7, RZ, R0, RZ ;  /* 0x00000000ff07723e */ /* 0x001fe200048060ff */
[----:B------:R-:W-:Y:S02]  /*def0*/  FMUL R0, R226, UR20 ;  /* 0x00000014e2007c20 */ /* 0x000fe40008400000 */
[----:B------:R-:W4:Y:S01]  /*df00*/  LDL.LU R226, [R1+0x48] ;  /* 0x0000480001e27983 */ /* 0x000f220000300800 */
[C---:B------:R-:W-:Y:S02]  /*df10*/  ISETP.LT.OR P2, PT, R41.reuse, 0x52, !P1 ;  /* 0x000000522900780c */ /* 0x040fe40004f41670 */
[C---:B------:R-:W-:Y:S01]  /*df20*/  ISETP.LT.OR P6, PT, R41.reuse, 0x52, !P0 ;  /* 0x000000522900780c */ /* 0x040fe200047c1670 */
[----:B------:R-:W4:Y:S01]  /*df30*/  LDL.LU R218, [R1+0x4c] ;  /* 0x00004c0001da7983 */ /* 0x000f220000300800 */
[----:B------:R-:W-:Y:S02]  /*df40*/  F2FP.SATFINITE.E5M2.F32.PACK_AB_MERGE_C R5, RZ, R2, RZ ;  /* 0x00000002ff05723e */ /* 0x000fe400048060ff */
[----:B------:R-:W-:-:S02]  /*df50*/  ISETP.LT.OR P5, PT, R41, 0x51, !P0 ;  /* 0x000000512900780c */ /* 0x000fc400047a1670 */
[----:B------:R-:W-:Y:S02]  /*df60*/  F2FP.SATFINITE.E5M2.F32.PACK_AB_MERGE_C R11, RZ, R0, RZ ;  /* 0x00000000ff0b723e */ /* 0x000fe400048060ff */
[----:B------:R-:W-:-:S03]  /*df70*/  ISETP.LT.OR P3, PT, R41, 0x59, !P1 ;  /* 0x000000592900780c */ /* 0x000fc60004f61670 */
[----:B------:R0:W-:Y:S01]  /*df80*/  @!P2 STG.E.U8 desc[UR14][R28.64+0x51], R9 ;  /* 0x000051091c00a986 */ /* 0x0001e2000c10110e */
[----:B------:R-:W-:-:S03]  /*df90*/  ISETP.LT.OR P2, PT, R41, 0x5a, !P1 ;  /* 0x0000005a2900780c */ /* 0x000fc60004f41670 */
[----:B------:R1:W-:Y:S01]  /*dfa0*/  @!P6 STG.E.U8 desc[UR14][R30.64+0x51], R5 ;  /* 0x000051051e00e986 */ /* 0x0003e2000c10110e */
[----:B------:R-:W-:-:S03]  /*dfb0*/  ISETP.LT.OR P6, PT, R41, 0x5a, !P0 ;  /* 0x0000005a2900780c */ /* 0x000fc600047c1670 */
[----:B------:R-:W-:Y:S01]  /*dfc0*/  @!P5 STG.E.U8 desc[UR14][R30.64+0x50], R13 ;  /* 0x0000500d1e00d986 */ /* 0x000fe2000c10110e */
[----:B0-----:R-:W-:-:S03]  /*dfd0*/  F2FP.SATFINITE.E5M2.F32.PACK_AB_MERGE_C R9, RZ, R3, RZ ;  /* 0x00000003ff09723e */ /* 0x001fc600048060ff */
[----:B------:R0:W-:Y:S04]  /*dfe0*/  @!P3 STG.E.U8 desc[UR14][R28.64+0x58], R7 ;  /* 0x000058071c00b986 */ /* 0x0001e8000c10110e */
[----:B------:R0:W-:Y:S01]  /*dff0*/  @!P2 STG.E.U8 desc[UR14][R28.64+0x59], R9 ;  /* 0x000059091c00a986 */ /* 0x0001e2000c10110e */
[----:B--2---:R-:W-:-:S03]  /*e000*/  FMUL R0, R220, UR20 ;  /* 0x00000014dc007c20 */ /* 0x004fc60008400000 */
[----:B------:R-:W2:Y:S01]  /*e010*/  LDL.LU R220, [R1+0x50] ;  /* 0x0000500001dc7983 */ /* 0x000ea20000300800 */
[----:B------:R-:W-:-:S03]  /*e020*/  FMUL R2, R221, UR20 ;  /* 0x00000014dd027c20 */ /* 0x000fc60008400000 */
[----:B------:R-:W2:Y:S01]  /*e030*/  LDL.LU R221, [R1+0x54] ;  /* 0x0000540001dd7983 */ /* 0x000ea20000300800 */
[----:B-1----:R-:W-:Y:S01]  /*e040*/  F2FP.SATFINITE.E5M2.F32.PACK_AB_MERGE_C R5, RZ, R0, RZ ;  /* 0x00000000ff05723e */ /* 0x002fe200048060ff */
[----:B------:R-:W-:Y:S02]  /*e050*/  FMUL R3, R223, UR20 ;  /* 0x00000014df037c20 */ /* 0x000fe40008400000 */
[----:B------:R-:W2:Y:S01]  /*e060*/  LDL.LU R223, [R1+0x58] ;  /* 0x0000580001df7983 */ /* 0x000ea20000300800 */
[----:B0-----:R-:W-:Y:S01]  /*e070*/  F2FP.SATFINITE.E5M2.F32.PACK_AB_MERGE_C R7, RZ, R2, RZ ;  /* 0x00000002ff07723e */ /* 0x001fe200048060ff */
[----:B------:R-:W-:Y:S01]  /*e080*/  FMUL R4, R222, UR20 ;  /* 0x00000014de047c20 */ /* 0x000fe20008400000 */
[----:B------:R-:W-:Y:S01]  /*e090*/  F2FP.SATFINITE.E5M2.F32.PACK_AB_MERGE_C R9, RZ, R3, RZ ;  /* 0x00000003ff09723e */ /* 0x000fe200048060ff */
[----:B------:R-:W2:Y:S01]  /*e0a0*/  LDL.LU R222, [R1+0x5c] ;  /* 0x00005c0001de7983 */ /* 0x000ea20000300800 */
[----:B------:R-:W-:-:S03]  /*e0b0*/  FMUL R0, R224, UR20 ;  /* 0x00000014e0007c20 */ /* 0x000fc60008400000 */
[----:B------:R0:W-:Y:S04]  /*e0c0*/  @!P6 STG.E.U8 desc[UR14][R30.64+0x59], R5 ;  /* 0x000059051e00e986 */ /* 0x0001e8000c10110e */
[----:B------:R-:W2:Y:S01]  /*e0d0*/  LDL.LU R224, [R1+0x60] ;  /* 0x0000600001e07983 */ /* 0x000ea20000300800 */
[----:B0-----:R-:W-:Y:S01]  /*e0e0*/  F2FP.SATFINITE.E5M2.F32.PACK_AB_MERGE_C R5, RZ, R0, RZ ;  /* 0x00000000ff05723e */ /* 0x001fe200048060ff */
[----:B---3--:R-:W-:Y:S02]  /*e0f0*/  FMUL R2, R225, UR20 ;  /* 0x00000014e1027c20 */ /* 0x008fe40008400000 */
[----:B------:R-:W3:Y:S01]  /*e100*/  LDL.LU R225, [R1+0x64] ;  /* 0x0000640001e17983 */ /* 0x000ee20000300800 */
[----:B----4-:R-:W-:-:S03]  /*e110*/  FMUL R3, R227, UR20 ;  /* 0x00000014e3037c20 */ /* 0x010fc60008400000 */
[----:B------:R-:W4:Y:S01]  /*e120*/  LDL.LU R227, [R1+0x68] ;  /* 0x0000680001e37983 */ /* 0x000f220000300800 */
[----:B------:R-:W-:-:S03]  /*e130*/  FMUL R0, R226, UR20 ;  /* 0x00000014e2007c20 */ /* 0x000fc60008400000 */
[----:B------:R-:W4:Y:S01]  /*e140*/  LDL.LU R226, [R1+0x6c] ;  /* 0x00006c0001e27983 */ /* 0x000f220000300800 */
[C---:B------:R-:W-:Y:S02]  /*e150*/  ISETP.LT.OR P5, PT, R41.reuse, 0x59, !P0 ;  /* 0x000000592900780c */ /* 0x040fe400047a1670 */
[C---:B------:R-:W-:Y:S02]  /*e160*/  ISETP.LT.OR P2, PT, R41.reuse, 0x62, !P1 ;  /* 0x000000622900780c */ /* 0x040fe40004f41670 */
[C---:B------:R-:W-:Y:S02]  /*e170*/  ISETP.LT.OR P3, PT, R41.reuse, 0x61, !P1 ;  /* 0x000000612900780c */ /* 0x040fe40004f61670 */
[----:B------:R-:W-:-:S07]  /*e180*/  ISETP.LT.OR P6, PT, R41, 0x62, !P0 ;  /* 0x000000622900780c */ /* 0x000fce00047c1670 */
[----:B------:R-:W-:Y:S01]  /*e190*/  @!P5 STG.E.U8 desc[UR14][R30.64+0x58], R11 ;  /* 0x0000580b1e00d986 */ /* 0x000fe2000c10110e */
[----:B------:R-:W-:-:S03]  /*e1a0*/  ISETP.LT.OR P5, PT, R41, 0x61, !P0 ;  /* 0x000000612900780c */ /* 0x000fc600047a1670 */
[----:B------:R0:W-:Y:S01]  /*e1b0*/  @!P2 STG.E.U8 desc[UR14][R28.64+0x61], R9 ;  /* 0x000061091c00a986 */ /* 0x0001e2000c10110e */
[----:B------:R-:W-:-:S03]  /*e1c0*/  ISETP.LT.OR P2, PT, R41, 0x6a, !P1 ;  /* 0x0000006a2900780c */ /* 0x000fc60004f41670 */
[----:B------:R1:W-:Y:S01]  /*e1d0*/  @!P3 STG.E.U8 desc[UR14][R28.64+0x60], R7 ;  /* 0x000060071c00b986 */ /* 0x0003e2000c10110e */
[----:B------:R-:W-:Y:S02]  /*e1e0*/  ISETP.LT.OR P3, PT, R41, 0x69, !P1 ;  /* 0x000000692900780c */ /* 0x000fe40004f61670 */
[----:B------:R-:W-:Y:S01]  /*e1f0*/  F2FP.SATFINITE.E5M2.F32.PACK_AB_MERGE_C R13, RZ, R4, RZ ;  /* 0x00000004ff0d723e */ /* 0x000fe200048060ff */
[----:B------:R1:W-:Y:S01]  /*e200*/  @!P6 STG.E.U8 desc[UR14][R30.64+0x61], R5 ;  /* 0x000061051e00e986 */ /* 0x0003e2000c10110e */
[----:B0-----:R-:W-:-:S03]  /*e210*/  F2FP.SATFINITE.E5M2.F32.PACK_AB_MERGE_C R9, RZ, R3, RZ ;  /* 0x00000003ff09723e */ /* 0x001fc600048060ff */
[----:B------:R-:W-:Y:S01]  /*e220*/  @!P5 STG.E.U8 desc[UR14][R30.64+0x60], R13 ;  /* 0x0000600d1e00d986 */ /* 0x000fe2000c10110e */
[----:B-1----:R-:W-:-:S03]  /*e230*/  F2FP.SATFINITE.E5M2.F32.PACK_AB_MERGE_C R7, RZ, R2, RZ ;  /* 0x00000002ff07723e */ /* 0x002fc600048060ff */
[----:B------:R-:W-:Y:S01]  /*e240*/  @!P2 STG.E.U8 desc[UR14][R28.64+0x69], R9 ;  /* 0x000069091c00a986 */ /* 0x000fe2000c10110e */
[C---:B------:R-:W-:Y:S02]  /*e250*/  ISETP.LT.OR P5, PT, R41.reuse, 0x69, !P0 ;  /* 0x000000692900780c */ /* 0x040fe400047a1670 */
[C---:B------:R-:W-:Y:S01]  /*e260*/  ISETP.LT.OR P6, PT, R41.reuse, 0x6a, !P0 ;  /* 0x0000006a2900780c */ /* 0x040fe200047c1670 */
[----:B------:R0:W-:Y:S01]  /*e270*/  @!P3 STG.E.U8 desc[UR14][R28.64+0x68], R7 ;  /* 0x000068071c00b986 */ /* 0x0001e2000c10110e */
[C---:B------:R-:W-:Y:S01]  /*e280*/  ISETP.LT.OR P2, PT, R41.reuse, 0x72, !P1 ;  /* 0x000000722900780c */ /* 0x040fe20004f41670 */
[----:B------:R-:W-:Y:S01]  /*e290*/  FMUL R2, R218, UR20 ;  /* 0x00000014da027c20 */ /* 0x000fe20008400000 */
[----:B------:R-:W-:Y:S02]  /*e2a0*/  ISETP.LT.OR P3, PT, R41, 0x71, !P1 ;  /* 0x000000712900780c */ /* 0x000fe40004f61670 */
[----:B------:R-:W-:Y:S02]  /*e2b0*/  F2FP.SATFINITE.E5M2.F32.PACK_AB_MERGE_C R11, RZ, R0, RZ ;  /* 0x00000000ff0b723e */ /* 0x000fe400048060ff */
[----:B------:R-:W-:-:S03]  /*e2c0*/  F2FP.SATFINITE.E5M2.F32.PACK_AB_MERGE_C R5, RZ, R2, RZ ;  /* 0x00000002ff05723e */ /* 0x000fc600048060ff */
[----:B------:R-:W-:Y:S01]  /*e2d0*/  @!P5 STG.E.U8 desc[UR14][R30.64+0x68], R11 ;  /* 0x0000680b1e00d986 */ /* 0x000fe2000c10110e */
[----:B------:R-:W-:-:S03]  /*e2e0*/  ISETP.LT.OR P5, PT, R41, 0x71, !P0 ;  /* 0x000000712900780c */ /* 0x000fc600047a1670 */
[----:B------:R-:W-:Y:S01]  /*e2f0*/  @!P6 STG.E.U8 desc[UR14][R30.64+0x69], R5 ;  /* 0x000069051e00e986 */ /* 0x000fe2000c10110e */
[----:B------:R-:W-:Y:S01]  /*e300*/  ISETP.LT.OR P6, PT, R41, 0x72, !P0 ;  /* 0x000000722900780c */ /* 0x000fe200047c1670 */
[----:B--2---:R-:W-:Y:S01]  /*e310*/  FMUL R0, R220, UR20 ;  /* 0x00000014dc007c20 */ /* 0x004fe20008400000 */
[----:B------:R-:W-:-:S04]  /*e320*/  FMUL R3, R221, UR20 ;  /* 0x00000014dd037c20 */ /* 0x000fc80008400000 */
[----:B0-----:R-:W-:Y:S02]  /*e330*/  F2FP.SATFINITE.E5M2.F32.PACK_AB_MERGE_C R7, RZ, R0, RZ ;  /* 0x00000000ff07723e */ /* 0x001fe400048060ff */
[----:B------:R-:W-:Y:S01]  /*e340*/  F2FP.SATFINITE.E5M2.F32.PACK_AB_MERGE_C R9, RZ, R3, RZ ;  /* 0x00000003ff09723e */ /* 0x000fe200048060ff */
[----:B------:R-:W-:Y:S02]  /*e350*/  FMUL R0, R223, UR20 ;  /* 0x00000014df007c20 */ /* 0x000fe40008400000 */
[----:B------:R0:W-:Y:S01]  /*e360*/  @!P3 STG.E.U8 desc[UR14][R28.64+0x70], R7 ;  /* 0x000070071c00b986 */ /* 0x0001e2000c10110e */
[----:B------:R-:W-:-:S03]  /*e370*/  ISETP.LT.OR P3, PT, R41, 0x79, !P0 ;  /* 0x000000792900780c */ /* 0x000fc60004761670 */
[----:B------:R1:W-:Y:S01]  /*e380*/  @!P2 STG.E.U8 desc[UR14][R28.64+0x71], R9 ;  /* 0x000071091c00a986 */ /* 0x0003e2000c10110e */
[C---:B------:R-:W-:Y:S02]  /*e390*/  ISETP.LT.OR P2, PT, R41.reuse, 0x79, !P1 ;  /* 0x000000792900780c */ /* 0x040fe40004f41670 */
[C---:B------:R-:W-:Y:S02]  /*e3a0*/  ISETP.LT.OR P1, PT, R41.reuse, 0x7a, !P1 ;  /* 0x0000007a2900780c */ /* 0x040fe40004f21670 */
[----:B------:R-:W-:Y:S01]  /*e3b0*/  F2FP.SATFINITE.E5M2.F32.PACK_AB_MERGE_C R13, RZ, R0, RZ ;  /* 0x00000000ff0d723e */ /* 0x000fe200048060ff */
[----:B------:R-:W-:Y:S01]  /*e3c0*/  FMUL R0, R222, UR20 ;  /* 0x00000014de007c20 */ /* 0x000fe20008400000 */
[----:B------:R-:W-:Y:S01]  /*e3d0*/  ISETP.LT.OR P0, PT, R41, 0x7a, !P0 ;  /* 0x0000007a2900780c */ /* 0x000fe20004701670 */
[----:B------:R-:W-:-:S03]  /*e3e0*/  FMUL R2, R224, UR20 ;  /* 0x00000014e0027c20 */ /* 0x000fc60008400000 */
[----:B0-----:R-:W-:Y:S02]  /*e3f0*/  F2FP.SATFINITE.E5M2.F32.PACK_AB_MERGE_C R7, RZ, R0, RZ ;  /* 0x00000000ff07723e */ /* 0x001fe400048060ff */
[----:B-1----:R-:W-:Y:S01]  /*e400*/  F2FP.SATFINITE.E5M2.F32.PACK_AB_MERGE_C R9, RZ, R2, RZ ;  /* 0x00000002ff09723e */ /* 0x002fe200048060ff */
[----:B---3--:R-:W-:Y:S01]  /*e410*/  FMUL R3, R225, UR20 ;  /* 0x00000014e1037c20 */ /* 0x008fe20008400000 */
[----:B----4-:R-:W-:Y:S01]  /*e420*/  FMUL R4, R227, UR20 ;  /* 0x00000014e3047c20 */ /* 0x010fe20008400000 */
[----:B------:R-:W-:-:S03]  /*e430*/  FMUL R5, R226, UR20 ;  /* 0x00000014e2057c20 */ /* 0x000fc60008400000 */
[----:B------:R-:W-:Y:S02]  /*e440*/  F2FP.SATFINITE.E5M2.F32.PACK_AB_MERGE_C R3, RZ, R3, RZ ;  /* 0x00000003ff03723e */ /* 0x000fe400048060ff */
[----:B------:R-:W-:Y:S02]  /*e450*/  F2FP.SATFINITE.E5M2.F32.PACK_AB_MERGE_C R11, RZ, R4, RZ ;  /* 0x00000004ff0b723e */ /* 0x000fe400048060ff */
[----:B------:R-:W-:Y:S01]  /*e460*/  F2FP.SATFINITE.E5M2.F32.PACK_AB_MERGE_C R5, RZ, R5, RZ ;  /* 0x00000005ff05723e */ /* 0x000fe200048060ff */
[----:B------:R0:W-:Y:S04]  /*e470*/  @!P5 STG.E.U8 desc[UR14][R30.64+0x70], R13 ;  /* 0x0000700d1e00d986 */ /* 0x0001e8000c10110e */
[----:B------:R0:W-:Y:S04]  /*e480*/  @!P6 STG.E.U8 desc[UR14][R30.64+0x71], R7 ;  /* 0x000071071e00e986 */ /* 0x0001e8000c10110e */
[----:B------:R0:W-:Y:S04]  /*e490*/  @!P2 STG.E.U8 desc[UR14][R28.64+0x78], R9 ;  /* 0x000078091c00a986 */ /* 0x0001e8000c10110e */
[----:B------:R0:W-:Y:S04]  /*e4a0*/  @!P1 STG.E.U8 desc[UR14][R28.64+0x79], R3 ;  /* 0x000079031c009986 */ /* 0x0001e8000c10110e */
[----:B------:R0:W-:Y:S04]  /*e4b0*/  @!P3 STG.E.U8 desc[UR14][R30.64+0x78], R11 ;  /* 0x0000780b1e00b986 */ /* 0x0001e8000c10110e */
[----:B------:R0:W-:Y:S02]  /*e4c0*/  @!P0 STG.E.U8 desc[UR14][R30.64+0x79], R5 ;  /* 0x000079051e008986 */ /* 0x0001e4000c10110e */
.L_x_289:
[----:B------:R-:W-:Y:S05]  /*e4d0*/  BSYNC B0 ;  /* 0x0000000000007941 */ /* 0x000fea0003800000 */
.L_x_31:
[----:B0----5:R-:W2:Y:S04]  /*e4e0*/  LDL.LU R3, [R1+0x70] ;  /* 0x0000700001037983 */ /* 0x021ea80000300800 */
[----:B------:R-:W2:Y:S01]  /*e4f0*/  LDL.LU R2, [R1+0x74] ;  /* 0x0000740001027983 */ /* 0x000ea20000300800 */
[----:B------:R-:W-:Y:S01]  /*e500*/  ULDC UR6, c[0x0][0xc] ;  /* 0x0000030000067ab9 */ /* 0x000fe20000000800 */
[----:B------:R-:W-:Y:S01]  /*e510*/  ULDC UR7, c[0x0][0x10] ;  /* 0x0000040000077ab9 */ /* 0x000fe20000000800 */
[----:B------:R-:W2:Y:S01]  /*e520*/  LDC R5, c[0x0][0x14] ;  /* 0x00000500ff057b82 */ /* 0x000ea20000000800 */
[----:B------:R-:W-:Y:S01]  /*e530*/  UIMAD.WIDE.U32 UR6, UR6, UR7, URZ ;  /* 0x00000007060672a5 */ /* 0x000fe2000f8e003f */
[----:B------:R-:W-:Y:S01]  /*e540*/  PRMT R0, RZ, 0x7610, R0 ;  /* 0x00007610ff007816 */ /* 0x000fe20000000000 */
[----:B------:R-:W-:-:S04]  /*e550*/  UMOV UR12, 0xffffffff ;  /* 0xffffffff000c7882 */ /* 0x000fc80000000000 */
[----:B--2---:R-:W-:-:S04]  /*e560*/  IMAD.WIDE.U32 R2, R5, UR6, R2 ;  /* 0x0000000605027c25 */ /* 0x004fc8000f8e0002 */
[----:B------:R-:W-:Y:S01]  /*e570*/  IMAD R5, R5, UR7, RZ ;  /* 0x0000000705057c24 */ /* 0x000fe2000f8e02ff */
[----:B------:R-:W-:Y:S01]  /*e580*/  ULDC.64 UR6, c[0x0][0x650] ;  /* 0x0001940000067ab9 */ /* 0x000fe20000000a00 */
[----:B------:R-:W-:Y:S01]  /*e590*/  IMAD.MOV.U32 R19, RZ, RZ, R2 ;  /* 0x000000ffff137224 */ /* 0x000fe200078e0002 */
[----:B------:R-:W-:Y:S01]  /*e5a0*/  ISETP.GE.U32.AND P0, PT, R2, UR6, PT ;  /* 0x0000000602007c0c */ /* 0x000fe2000bf06070 */
[----:B------:R-:W-:Y:S02]  /*e5b0*/  IMAD.IADD R22, R3, 0x1, R5 ;  /* 0x0000000103167824 */ /* 0x000fe400078e0205 */
[----:B------:R-:W-:-:S03]  /*e5c0*/  IMAD.MOV.U32 R2, RZ, RZ, -0x1 ;  /* 0xffffffffff027424 */ /* 0x000fc600078e00ff */
[----:B------:R0:W-:Y:S01]  /*e5d0*/  STL [R1+0x70], R22 ;  /* 0x0000701601007387 */ /* 0x0001e20000100800 */
[----:B------:R-:W-:-:S03]  /*e5e0*/  ISETP.GE.U32.AND.EX P0, PT, R22, UR7, PT, P0 ;  /* 0x0000000716007c0c */ /* 0x000fc6000bf06100 */
[----:B------:R0:W-:Y:S04]  /*e5f0*/  STL [R1+0x74], R19 ;  /* 0x0000741301007387 */ /* 0x0001e80000100800 */
[----:B------:R0:W-:Y:S06]  /*e600*/  STL [R1+0x78], R2 ;  /* 0x0000780201007387 */ /* 0x0001ec0000100800 */
[----:B------:R-:W-:Y:S05]  /*e610*/  @P0 BRA `(.L_x_290) ;  /* 0x00000004006c0947 */ /* 0x000fea0003800000 */
[----:B------:R-:W2:Y:S01]  /*e620*/  S2R R14, SR_CTAID.X ;  /* 0x00000000000e7919 */ /* 0x000ea20000002500 */
[----:B------:R-:W5:Y:S01]  /*e630*/  LDC.64 R8, c[0x0][0x628] ;  /* 0x00018a00ff087b82 */ /* 0x000f620000000a00 */
[----:B------:R-:W-:Y:S01]  /*e640*/  ULDC UR6, c[0x0][0x150] ;  /* 0x0000540000067ab9 */ /* 0x000fe20000000800 */
[----:B------:R-:W-:Y:S01]  /*e650*/  IMAD.MOV.U32 R6, RZ, RZ, R19 ;  /* 0x000000ffff067224 */ /* 0x000fe200078e0013 */
[----:B------:R-:W0:Y:S01]  /*e660*/  S2R R16, SR_CTAID.Y ;  /* 0x0000000000107919 */ /* 0x000e220000002600 */
[----:B------:R-:W-:-:S04]  /*e670*/  IMAD.MOV.U32 R7, RZ, RZ, R22 ;  /* 0x000000ffff077224 */ /* 0x000fc800078e0016 */
[----:B------:R-:W0:Y:S08]  /*e680*/  LDC R17, c[0x0][0x144] ;  /* 0x00005100ff117b82 */ /* 0x000e300000000800 */
[----:B------:R-:W0:Y:S08]  /*e690*/  LDC R10, c[0x0][0x630] ;  /* 0x00018c00ff0a7b82 */ /* 0x000e300000000800 */
[----:B------:R-:W0:Y:S01]  /*e6a0*/  LDC.64 R12, c[0x0][0x620] ;  /* 0x00018800ff0c7b82 */ /* 0x000e220000000a00 */
[----:B-----5:R-:W-:-:S04]  /*e6b0*/  ISETP.NE.U32.AND P0, PT, R8, RZ, PT ;  /* 0x000000ff0800720c */ /* 0x020fc80003f05070 */
[----:B------:R-:W-:Y:S02]  /*e6c0*/  ISETP.NE.AND.EX P0, PT, R9, RZ, PT, P0 ;  /* 0x000000ff0900720c */ /* 0x000fe40003f05300 */
[----:B--2---:R-:W-:-:S05]  /*e6d0*/  I2FP.F32.U32 R0, R14 ;  /* 0x0000000e00007245 */ /* 0x004fca0000201000 */
[----:B------:R-:W-:-:S04]  /*e6e0*/  FMUL R0, R0, UR6 ;  /* 0x0000000600007c20 */ /* 0x000fc80008400000 */
[----:B------:R2:W0:Y:S02]  /*e6f0*/  F2I.U32.TRUNC.NTZ R15, R0 ;  /* 0x00000000000f7305 */ /* 0x000424000020f000 */
[----:B------:R-:W-:Y:S05]  /*e700*/  @!P0 BRA `(.L_x_291) ;  /* 0x0000000000288947 */ /* 0x000fea0003800000 */
[----:B--2---:R-:W2:Y:S02]  /*e710*/  LDC R0, c[0x0][0x634] ;  /* 0x00018d00ff007b82 */ /* 0x004ea40000000800 */
[----:B--2---:R-:W-:-:S05]  /*e720*/  IADD3 R7, P0, R19, R0, RZ ;  /* 0x0000000013077210 */ /* 0x004fca0007f1e0ff */
[----:B------:R-:W-:-:S04]  /*e730*/  IMAD.X R11, RZ, RZ, R22, P0 ;  /* 0x000000ffff0b7224 */ /* 0x000fc800000e0616 */
[----:B0-----:R-:W-:-:S04]  /*e740*/  IMAD.WIDE.U32 R2, R11, R8, RZ ;  /* 0x000000080b027225 */ /* 0x001fc800078e00ff */
[----:B------:R-:W-:-:S04]  /*e750*/  IMAD.WIDE.U32 R4, P0, R7, R9, R2 ;  /* 0x0000000907047225 */ /* 0x000fc80007800002 */
[----:B------:R-:W-:-:S04]  /*e760*/  IMAD.WIDE.U32 R2, R7, R8, RZ ;  /* 0x0000000807027225 */ /* 0x000fc800078e00ff */
[----:B------:R-:W-:Y:S01]  /*e770*/  IMAD.X R7, RZ, RZ, RZ, P0 ;  /* 0x000000ffff077224 */ /* 0x000fe200000e06ff */
[----:B------:R-:W-:Y:S01]  /*e780*/  IADD3 RZ, P0, R3, R4, RZ ;  /* 0x0000000403ff7210 */ /* 0x000fe20007f1e0ff */
[----:B------:R-:W-:-:S04]  /*e790*/  IMAD.MOV.U32 R6, RZ, RZ, R5 ;  /* 0x000000ffff067224 */ /* 0x000fc800078e0005 */
[----:B------:R-:W-:-:S08]  /*e7a0*/  IMAD.WIDE.U32.X R6, R11, R9, R6, P0 ;  /* 0x000000090b067225 */ /* 0x000fd000000e0406 */
.L_x_291:
[-CC-:B01----:R-:W-:Y:S01]  /*e7b0*/  SHF.R.U64 R24, R6, R10.reuse, R7.reuse ;  /* 0x0000000a06187219 */ /* 0x183fe20000001207 */
[----:B------:R-:W0:Y:S01]  /*e7c0*/  LDC.64 R20, c[0x0][0x640] ;  /* 0x00019000ff147b82 */ /* 0x000e220000000a00 */
[----:B--2---:R-:W-:Y:S01]  /*e7d0*/  SHF.R.U32.HI R0, RZ, R10, R7 ;  /* 0x0000000aff007219 */ /* 0x004fe20000011607 */
[----:B------:R-:W-:Y:S01]  /*e7e0*/  IMAD.MOV.U32 R2, RZ, RZ, R19 ;  /* 0x000000ffff027224 */ /* 0x000fe200078e0013 */
[----:B------:R-:W-:Y:S01]  /*e7f0*/  IADD3 R5, P0, RZ, -R24, RZ ;  /* 0x80000018ff057210 */ /* 0x000fe20007f1e0ff */
[----:B------:R-:W-:Y:S01]  /*e800*/  IMAD.MOV R15, RZ, RZ, -R15 ;  /* 0x000000ffff0f7224 */ /* 0x000fe200078e0a0f */
[----:B------:R-:W-:Y:S01]  /*e810*/  ULDC UR6, c[0x0][0x154] ;  /* 0x0000550000067ab9 */ /* 0x000fe20000000800 */
[----:B------:R-:W-:Y:S02]  /*e820*/  IMAD.MOV.U32 R7, RZ, RZ, 0x1 ;  /* 0x00000001ff077424 */ /* 0x000fe400078e00ff */
[----:B------:R-:W1:Y:S01]  /*e830*/  LDC R4, c[0x0][0x618] ;  /* 0x00018600ff047b82 */ /* 0x000e620000000800 */
[----:B------:R-:W-:-:S02]  /*e840*/  IMAD.X R3, RZ, RZ, ~R0, P0 ;  /* 0x000000ffff037224 */ /* 0x000fc400000e0e00 */
[----:B------:R-:W-:Y:S02]  /*e850*/  IMAD R15, R17, R15, R14 ;  /* 0x0000000f110f7224 */ /* 0x000fe400078e020e */
[-C--:B------:R-:W-:Y:S02]  /*e860*/  IMAD R0, R3, R12.reuse, RZ ;  /* 0x0000000c03007224 */ /* 0x080fe400078e02ff */
[----:B------:R-:W-:Y:S01]  /*e870*/  IMAD.MOV.U32 R3, RZ, RZ, R22 ;  /* 0x000000ffff037224 */ /* 0x000fe200078e0016 */
[----:B------:R-:W2:Y:S01]  /*e880*/  LDC R6, c[0x0][0x608] ;  /* 0x00018200ff067b82 */ /* 0x000ea20000000800 */
[----:B------:R-:W-:-:S04]  /*e890*/  IMAD.WIDE.U32 R2, R5, R12, R2 ;  /* 0x0000000c05027225 */ /* 0x000fc800078e0002 */
[----:B------:R-:W-:-:S03]  /*e8a0*/  IMAD R5, R5, R13, R0 ;  /* 0x0000000d05057224 */ /* 0x000fc600078e0200 */
[----:B------:R-:W5:Y:S01]  /*e8b0*/  LDC R18, c[0x0][0x658] ;  /* 0x00019600ff127b82 */ /* 0x000f620000000800 */
[----:B------:R-:W-:Y:S01]  /*e8c0*/  I2FP.F32.U32 R0, R16 ;  /* 0x0000001000007245 */ /* 0x000fe20000201000 */
[----:B------:R-:W-:Y:S01]  /*e8d0*/  IMAD.IADD R3, R3, 0x1, R5 ;  /* 0x0000000103037824 */ /* 0x000fe200078e0205 */
[----:B0-----:R-:W-:Y:S01]  /*e8e0*/  ISETP.NE.U32.AND P0, PT, R20, RZ, PT ;  /* 0x000000ff1400720c */ /* 0x001fe20003f05070 */
[----:B------:R-:W-:Y:S02]  /*e8f0*/  IMAD.MOV.U32 R5, RZ, RZ, -0x1 ;  /* 0xffffffffff057424 */ /* 0x000fe400078e00ff */
[----:B------:R-:W-:Y:S02]  /*e900*/  FMUL R0, R0, UR6 ;  /* 0x0000000600007c20 */ /* 0x000fe40008400000 */
[----:B------:R-:W0:Y:S01]  /*e910*/  LDC R13, c[0x0][0x148] ;  /* 0x00005200ff0d7b82 */ /* 0x000e220000000800 */
[----:B-1----:R-:W-:Y:S01]  /*e920*/  SHF.R.U64 R10, R2, R4, R3 ;  /* 0x00000004020a7219 */ /* 0x002fe20000001203 */
[----:B------:R1:W0:Y:S01]  /*e930*/  F2I.U32.TRUNC.NTZ R12, R0 ;  /* 0x00000000000c7305 */ /* 0x000222000020f000 */
[----:B------:R-:W-:-:S02]  /*e940*/  ISETP.NE.AND.EX P0, PT, R21, RZ, PT, P0 ;  /* 0x000000ff1500720c */ /* 0x000fc40003f05300 */
[----:B------:R-:W-:-:S03]  /*e950*/  SHF.R.U32.HI R3, RZ, R4, R3 ;  /* 0x00000004ff037219 */ /* 0x000fc60000011603 */
[----:B------:R-:W0:Y:S01]  /*e960*/  LDC R14, c[0x0][0x600] ;  /* 0x00018000ff0e7b82 */ /* 0x000e220000000800 */
[-CC-:B--2---:R-:W-:Y:S02]  /*e970*/  SHF.R.U64 R8, R10, R6.reuse, R3.reuse ;  /* 0x000000060a087219 */ /* 0x184fe40000001203 */
[----:B------:R-:W-:-:S05]  /*e980*/  SHF.R.U32.HI R3, RZ, R6, R3 ;  /* 0x00000006ff037219 */ /* 0x000fca0000011603 */
[----:B------:R-:W2:Y:S01]  /*e990*/  LDC R19, c[0x0][0x648] ;  /* 0x00019200ff137b82 */ /* 0x000ea20000000800 */
[-CC-:B-----5:R-:W-:Y:S02]  /*e9a0*/  SHF.R.U64 R11, R8, R18.reuse, R3.reuse ;  /* 0x00000012080b7219 */ /* 0x1a0fe40000001203 */
[-C--:B------:R-:W-:Y:S02]  /*e9b0*/  SHF.L.U32 R5, R5, R18.reuse, RZ ;  /* 0x0000001205057219 */ /* 0x080fe400000006ff */
[-C--:B------:R-:W-:Y:S01]  /*e9c0*/  SHF.R.U32.HI R3, RZ, R18.reuse, R3 ;  /* 0x00000012ff037219 */ /* 0x080fe20000011603 */
[----:B------:R-:W-:Y:S01]  /*e9d0*/  IMAD.MOV.U32 R2, RZ, RZ, R11 ;  /* 0x000000ffff027224 */ /* 0x000fe200078e000b */
[----:B------:R-:W-:Y:S01]  /*e9e0*/  SHF.L.U32 R40, R7, R18, RZ ;  /* 0x0000001207287219 */ /* 0x000fe200000006ff */
[----:B------:R-:W0:Y:S01]  /*e9f0*/  LDC R22, c[0x0][0x638] ;  /* 0x00018e00ff167b82 */ /* 0x000e220000000800 */
[----:B------:R-:W-:-:S07]  /*ea00*/  LOP3.LUT R17, RZ, R5, RZ, 0x33, !PT ;  /* 0x00000005ff117212 */ /* 0x000fce00078e33ff */
[----:B------:R-:W0:Y:S01]  /*ea10*/  LDC R23, c[0x0][0x610] ;  /* 0x00018400ff177b82 */ /* 0x000e220000000800 */
[----:B-1----:R-:W-:Y:S05]  /*ea20*/  @!P0 BRA `(.L_x_292) ;  /* 0x0000000000288947 */ /* 0x002fea0003800000 */
        /* <DEDUP_REMOVED lines=10> */
.L_x_292:
[----:B--2---:R-:W-:Y:S01]  /*ead0*/  SHF.R.U64 R0, R2, R19, R3 ;  /* 0x0000001302007219 */ /* 0x004fe20000001203 */
[----:B0-----:R-:W-:Y:S01]  /*eae0*/  VIADD R3, R14, 0xffffffff ;  /* 0xffffffff0e037836 */ /* 0x001fe20000000000 */
[----:B------:R-:W-:Y:S01]  /*eaf0*/  LOP3.LUT R5, R8, R17, RZ, 0xc0, !PT ;  /* 0x0000001108057212 */ /* 0x000fe200078ec0ff */
[----:B------:R-:W-:Y:S01]  /*eb00*/  IMAD.MOV R12, RZ, RZ, -R12 ;  /* 0x000000ffff0c7224 */ /* 0x000fe200078e0a0c */
[----:B------:R-:W-:Y:S01]  /*eb10*/  R2UR UR12, R24 ;  /* 0x00000000180c72ca */ /* 0x000fe200000e0000 */
[----:B------:R-:W-:Y:S01]  /*eb20*/  IMAD.MOV R2, RZ, RZ, -R0 ;  /* 0x000000ffff027224 */ /* 0x000fe200078e0a00 */
[----:B------:R-:W-:Y:S01]  /*eb30*/  LOP3.LUT R3, R10, R3, RZ, 0xc0, !PT ;  /* 0x000000030a037212 */ /* 0x000fe200078ec0ff */
[----:B------:R-:W-:Y:S02]  /*eb40*/  IMAD R40, R40, R0, R5 ;  /* 0x0000000028287224 */ /* 0x000fe400078e0205 */
[----:B------:R-:W-:Y:S02]  /*eb50*/  @P4 IMAD R15, R13, R12, R16 ;  /* 0x0000000c0d0f4224 */ /* 0x000fe400078e0210 */
[----:B------:R-:W-:-:S02]  /*eb60*/  IMAD R0, R2, R22, R11 ;  /* 0x0000001602007224 */ /* 0x000fc400078e020b */
[----:B------:R-:W-:Y:S02]  /*eb70*/  IMAD R40, R40, R23, R15 ;  /* 0x0000001728287224 */ /* 0x000fe400078e020f */
[----:B------:R-:W-:Y:S02]  /*eb80*/  IMAD R3, R0, R14, R3 ;  /* 0x0000000e00037224 */ /* 0x000fe400078e0203 */
[----:B------:R-:W-:-:S03]  /*eb90*/  IMAD.MOV.U32 R0, RZ, RZ, 0x1 ;  /* 0x00000001ff007424 */ /* 0x000fc600078e00ff */
[----:B------:R-:W-:Y:S02]  /*eba0*/  SEL R2, R3, R40, !P4 ;  /* 0x0000002803027207 */ /* 0x000fe40006000000 */
[----:B------:R-:W-:-:S03]  /*ebb0*/  SEL R40, R40, R3, !P4 ;  /* 0x0000000328287207 */ /* 0x000fc60006000000 */
[----:B------:R2:W-:Y:S04]  /*ebc0*/  STL [R1+0x78], R2 ;  /* 0x0000780201007387 */ /* 0x0005e80000100800 */
.L_x_290:
[----:B------:R0:W-:Y:S01]  /*ebd0*/  STL [R1+0x7c], R40 ;  /* 0x00007c2801007387 */ /* 0x0001e20000100800 */
[----:B------:R-:W-:-:S13]  /*ebe0*/  LOP3.LUT P0, RZ, R0, 0xff, RZ, 0xc0, !PT ;  /* 0x000000ff00ff7812 */ /* 0x000fda000780c0ff */
[----:B0-----:R-:W-:Y:S05]  /*ebf0*/  @P0 BRA `(.L_x_293) ;  /* 0xffffff2400000947 */ /* 0x001fea000383ffff */
[----:B------:R-:W-:Y:S05]  /*ec00*/  EXIT ;  /* 0x000000000000794d */ /* 0x000fea0003800000 */
.L_x_3:
[----:B------:R-:W2:Y:S01]  /*ec10*/  LDL R16, [R1+0x74] ;  /* 0x0000740001107983 */ /* 0x000ea20000100800 */
[----:B------:R-:W-:-:S03]  /*ec20*/  ULDC.64 UR4, c[0x0][0x650] ;  /* 0x0001940000047ab9 */ /* 0x000fc60000000a00 */
[----:B------:R-:W3:Y:S01]  /*ec30*/  LDL R17, [R1+0x70] ;  /* 0x0000700001117983 */ /* 0x000ee20000100800 */
[----:B------:R-:W-:Y:S01]  /*ec40*/  PRMT R4, RZ, 0x7610, R4 ;  /* 0x00007610ff047816 */ /* 0x000fe20000000004 */
[----:B------:R-:W-:Y:S02]  /*ec50*/  IMAD.MOV.U32 R5, RZ, RZ, -0x1 ;  /* 0xffffffffff057424 */ /* 0x000fe400078e00ff */
[----:B------:R-:W-:Y:S02]  /*ec60*/  IMAD.MOV.U32 R6, RZ, RZ, -0x1 ;  /* 0xffffffffff067424 */ /* 0x000fe400078e00ff */
[----:B------:R-:W-:Y:S01]  /*ec70*/  IMAD.MOV.U32 R11, RZ, RZ, -0x1 ;  /* 0xffffffffff0b7424 */ /* 0x000fe200078e00ff */
[----:B--2---:R-:W-:-:S04]  /*ec80*/  ISETP.GE.U32.AND P0, PT, R16, UR4, PT ;  /* 0x0000000410007c0c */ /* 0x004fc8000bf06070 */
[----:B---3--:R-:W-:-:S13]  /*ec90*/  ISETP.GE.U32.AND.EX P0, PT, R17, UR5, PT, P0 ;  /* 0x0000000511007c0c */ /* 0x008fda000bf06100 */
[----:B------:R-:W-:Y:S05]  /*eca0*/  @P0 BRA `(.L_x_294) ;  /* 0x00000004005c0947 */ /* 0x000fea0003800000 */
        /* <DEDUP_REMOVED lines=18> */
.L_x_295:
[-CC-:B------:R-:W-:Y:S01]  /*edd0*/  SHF.R.U64 R11, R8, R12.reuse, R9.reuse ;  /* 0x0000000c080b7219 */ /* 0x180fe20000001209 */
[----:B------:R-:W0:Y:S01]  /*ede0*/  LDC.64 R20, c[0x0][0x640] ;  /* 0x00019000ff147b82 */ /* 0x000e220000000a00 */
[----:B------:R-:W-:Y:S01]  /*edf0*/  SHF.R.U32.HI R3, RZ, R12, R9 ;  /* 0x0000000cff037219 */ /* 0x000fe20000011609 */
[----:B------:R-:W-:Y:S01]  /*ee00*/  ULDC UR4, c[0x0][0x150] ;  /* 0x0000540000047ab9 */ /* 0x000fe20000000800 */
[----:B------:R-:W-:Y:S01]  /*ee10*/  IADD3 R7, P0, RZ, -R11, RZ ;  /* 0x8000000bff077210 */ /* 0x000fe20007f1e0ff */
[----:B------:R-:W-:Y:S01]  /*ee20*/  IMAD.MOV.U32 R4, RZ, RZ, R16 ;  /* 0x000000ffff047224 */ /* 0x000fe200078e0010 */
[----:B------:R-:W-:Y:S01]  /*ee30*/  I2FP.F32.U32 R6, R2 ;  /* 0x0000000200067245 */ /* 0x000fe20000201000 */
[----:B------:R-:W-:Y:S02]  /*ee40*/  IMAD.MOV.U32 R5, RZ, RZ, R17 ;  /* 0x000000ffff057224 */ /* 0x000fe400078e0011 */
[----:B------:R-:W1:Y:S01]  /*ee50*/  LDC R10, c[0x0][0x618] ;  /* 0x00018600ff0a7b82 */ /* 0x000e620000000800 */
[----:B------:R-:W-:-:S02]  /*ee60*/  IMAD.X R3, RZ, RZ, ~R3, P0 ;  /* 0x000000ffff037224 */ /* 0x000fc400000e0e03 */
[----:B------:R-:W-:Y:S01]  /*ee70*/  FMUL R9, R6, UR4 ;  /* 0x0000000406097c20 */ /* 0x000fe20008400000 */
[----:B------:R-:W-:Y:S01]  /*ee80*/  IMAD.WIDE.U32 R4, R7, R14, R4 ;  /* 0x0000000e07047225 */ /* 0x000fe200078e0004 */
[----:B------:R-:W-:-:S03]  /*ee90*/  ULDC UR4, c[0x0][0x154] ;  /* 0x0000550000047ab9 */ /* 0x000fc60000000800 */
[----:B------:R-:W-:Y:S01]  /*eea0*/  IMAD R6, R3, R14, RZ ;  /* 0x0000000e03067224 */ /* 0x000fe200078e02ff */
[----:B------:R-:W2:Y:S01]  /*eeb0*/  LDC R13, c[0x0][0x144] ;  /* 0x00005100ff0d7b82 */ /* 0x000ea20000000800 */
[----:B------:R-:W3:Y:S02]  /*eec0*/  F2I.U32.TRUNC.NTZ R9, R9 ;  /* 0x0000000900097305 */ /* 0x000ee4000020f000 */
[----:B------:R-:W-:Y:S02]  /*eed0*/  IMAD R3, R7, R15, R6 ;  /* 0x0000000f07037224 */ /* 0x000fe400078e0206 */
[----:B------:R-:W-:Y:S02]  /*eee0*/  IMAD.MOV.U32 R6, RZ, RZ, -0x1 ;  /* 0xffffffffff067424 */ /* 0x000fe400078e00ff */
[----:B------:R-:W-:Y:S01]  /*eef0*/  IMAD.IADD R3, R5, 0x1, R3 ;  /* 0x0000000105037824 */ /* 0x000fe200078e0203 */
[----:B------:R-:W4:Y:S01]  /*ef00*/  LDC R12, c[0x0][0x608] ;  /* 0x00018200ff0c7b82 */ /* 0x000f220000000800 */
[----:B------:R-:W-:-:S02]  /*ef10*/  I2FP.F32.U32 R5, R0 ;  /* 0x0000000000057245 */ /* 0x000fc40000201000 */
[----:B0-----:R-:W-:-:S03]  /*ef20*/  ISETP.NE.U32.AND P0, PT, R20, RZ, PT ;  /* 0x000000ff1400720c */ /* 0x001fc60003f05070 */
[----:B------:R-:W-:Y:S01]  /*ef30*/  FMUL R5, R5, UR4 ;  /* 0x0000000405057c20 */ /* 0x000fe20008400000 */
[----:B------:R-:W-:Y:S01]  /*ef40*/  ISETP.NE.AND.EX P0, PT, R21, RZ, PT, P0 ;  /* 0x000000ff1500720c */ /* 0x000fe20003f05300 */
[----:B------:R-:W0:Y:S01]  /*ef50*/  LDC R7, c[0x0][0x658] ;  /* 0x00019600ff077b82 */ /* 0x000e220000000800 */
[-C--:B-1----:R-:W-:Y:S01]  /*ef60*/  SHF.R.U64 R8, R4, R10.reuse, R3 ;  /* 0x0000000a04087219 */ /* 0x082fe20000001203 */
[----:B---3--:R-:W-:Y:S01]  /*ef70*/  IMAD.MOV R4, RZ, RZ, -R9 ;  /* 0x000000ffff047224 */ /* 0x008fe200078e0a09 */
[----:B------:R-:W-:Y:S02]  /*ef80*/  SHF.R.U32.HI R3, RZ, R10, R3 ;  /* 0x0000000aff037219 */ /* 0x000fe40000011603 */
[----:B------:R1:W3:Y:S03]  /*ef90*/  F2I.U32.TRUNC.NTZ R10, R5 ;  /* 0x00000005000a7305 */ /* 0x0002e6000020f000 */
[----:B------:R-:W1:Y:S01]  /*efa0*/  LDC R17, c[0x0][0x148] ;  /* 0x00005200ff117b82 */ /* 0x000e620000000800 */
[----:B--2---:R-:W-:-:S02]  /*efb0*/  IMAD R19, R13, R4, R2 ;  /* 0x000000040d137224 */ /* 0x004fc400078e0202 */
[----:B------:R-:W-:-:S05]  /*efc0*/  IMAD.MOV.U32 R4, RZ, RZ, 0x1 ;  /* 0x00000001ff047424 */ /* 0x000fca00078e00ff */
[----:B------:R-:W2:Y:S01]  /*efd0*/  LDC R14, c[0x0][0x600] ;  /* 0x00018000ff0e7b82 */ /* 0x000ea20000000800 */
[-CC-:B----4-:R-:W-:Y:S02]  /*efe0*/  SHF.R.U64 R13, R8, R12.reuse, R3.reuse ;  /* 0x0000000c080d7219 */ /* 0x190fe40000001203 */
[----:B------:R-:W-:-:S05]  /*eff0*/  SHF.R.U32.HI R2, RZ, R12, R3 ;  /* 0x0000000cff027219 */ /* 0x000fca0000011603 */
[----:B------:R-:W4:Y:S01]  /*f000*/  LDC R16, c[0x0][0x648] ;  /* 0x00019200ff107b82 */ /* 0x000f220000000800 */
[-CC-:B0-----:R-:W-:Y:S02]  /*f010*/  SHF.R.U64 R15, R13, R7.reuse, R2.reuse ;  /* 0x000000070d0f7219 */ /* 0x181fe40000001202 */
[-C--:B------:R-:W-:Y:S02]  /*f020*/  SHF.L.U32 R6, R6, R7.reuse, RZ ;  /* 0x0000000706067219 */ /* 0x080fe400000006ff */
[-C--:B------:R-:W-:Y:S01]  /*f030*/  SHF.R.U32.HI R3, RZ, R7.reuse, R2 ;  /* 0x00000007ff037219 */ /* 0x080fe20000011602 */
[----:B------:R-:W-:Y:S01]  /*f040*/  IMAD.MOV.U32 R2, RZ, RZ, R15 ;  /* 0x000000ffff027224 */ /* 0x000fe200078e000f */
[----:B------:R-:W-:Y:S01]  /*f050*/  SHF.L.U32 R12, R4, R7, RZ ;  /* 0x00000007040c7219 */ /* 0x000fe200000006ff */
[----:B------:R-:W0:Y:S01]  /*f060*/  LDC R18, c[0x0][0x638] ;  /* 0x00018e00ff127b82 */ /* 0x000e220000000800 */
[----:B------:R-:W-:-:S07]  /*f070*/  LOP3.LUT R22, RZ, R6, RZ, 0x33, !PT ;  /* 0x00000006ff167212 */ /* 0x000fce00078e33ff */
        /* <DEDUP_REMOVED lines=12> */
.L_x_296:
[----:B----4-:R-:W-:Y:S01]  /*f140*/  SHF.R.U64 R3, R2, R16, R3 ;  /* 0x0000001002037219 */ /* 0x010fe20000001203 */
[----:B--2---:R-:W-:Y:S01]  /*f150*/  VIADD R5, R14, 0xffffffff ;  /* 0xffffffff0e057836 */ /* 0x004fe20000000000 */
[----:B------:R-:W-:Y:S01]  /*f160*/  LOP3.LUT R2, R13, R22, RZ, 0xc0, !PT ;  /* 0x000000160d027212 */ /* 0x000fe200078ec0ff */
[----:B------:R-:W-:Y:S02]  /*f170*/  IMAD.MOV R10, RZ, RZ, -R10 ;  /* 0x000000ffff0a7224 */ /* 0x000fe400078e0a0a */
[----:B------:R-:W-:Y:S02]  /*f180*/  IMAD.MOV R4, RZ, RZ, -R3 ;  /* 0x000000ffff047224 */ /* 0x000fe400078e0a03 */
[----:B------:R-:W-:Y:S01]  /*f190*/  IMAD R2, R12, R3, R2 ;  /* 0x000000030c027224 */ /* 0x000fe200078e0202 */
[----:B------:R-:W-:Y:S01]  /*f1a0*/  LOP3.LUT R3, R8, R5, RZ, 0xc0, !PT ;  /* 0x0000000508037212 */ /* 0x000fe200078ec0ff */
[----:B------:R-:W-:Y:S02]  /*f1b0*/  @P4 IMAD R19, R17, R10, R0 ;  /* 0x0000000a11134224 */ /* 0x000fe400078e0200 */
[----:B0-----:R-:W-:-:S02]  /*f1c0*/  IMAD R0, R4, R18, R15 ;  /* 0x0000001204007224 */ /* 0x001fc400078e020f */
[----:B------:R-:W-:Y:S02]  /*f1d0*/  IMAD R5, R2, R23, R19 ;  /* 0x0000001702057224 */ /* 0x000fe400078e0213 */
[----:B------:R-:W-:Y:S02]  /*f1e0*/  IMAD R0, R0, R14, R3 ;  /* 0x0000000e00007224 */ /* 0x000fe400078e0203 */
[----:B------:R-:W-:-:S03]  /*f1f0*/  IMAD.MOV.U32 R4, RZ, RZ, 0x1 ;  /* 0x00000001ff047424 */ /* 0x000fc600078e00ff */
[----:B------:R-:W-:Y:S02]  /*f200*/  SEL R6, R0, R5, !P4 ;  /* 0x0000000500067207 */ /* 0x000fe40006000000 */
[----:B------:R-:W-:-:S07]  /*f210*/  SEL R5, R5, R0, !P4 ;  /* 0x0000000005057207 */ /* 0x000fce0006000000 */
.L_x_294:
[----:B------:R-:W-:-:S08]  /*f220*/  NOP ;  /* 0x0000000000007918 */ /* 0x000fd00000000000 */
[----:B------:R-:W0:-:S00]  /*f230*/  USETMAXREG.DEALLOC.CTAPOOL 0x28 ;  /* 0x00000028000079c8 */ /* 0x000e0000080e0500 */
[----:B------:R-:W-:-:S13]  /*f240*/  ISETP.NE.AND P0, PT, RZ, UR8, PT ;  /* 0x00000008ff007c0c */ /* 0x000fda000bf05270 */
[----:B------:R-:W-:Y:S05]  /*f250*/  @P0 EXIT ;  /* 0x000000000000094d */ /* 0x000fea0003800000 */
[----:B0-----:R-:W-:Y:S01]  /*f260*/  LOP3.LUT P0, RZ, R4, 0xff, RZ, 0xc0, !PT ;  /* 0x000000ff04ff7812 */ /* 0x001fe2000780c0ff */
[----:B------:R-:W-:Y:S02]  /*f270*/  IMAD.MOV.U32 R0, RZ, RZ, 0x1 ;  /* 0x00000001ff007424 */ /* 0x000fe400078e00ff */
[----:B------:R-:W-:-:S10]  /*f280*/  IMAD.MOV.U32 R8, RZ, RZ, RZ ;  /* 0x000000ffff087224 */ /* 0x000fd400078e00ff */
[----:B------:R-:W-:Y:S05]  /*f290*/  @!P0 BRA `(.L_x_297) ;  /* 0x0000000c00508947 */ /* 0x000fea0003800000 */
[----:B------:R-:W0:Y:S01]  /*f2a0*/  S2R R2, SR_TID.X ;  /* 0x0000000000027919 */ /* 0x000e220000002100 */
[----:B------:R-:W-:Y:S01]  /*f2b0*/  ULDC UR4, c[0x0][0x28c] ;  /* 0x0000a30000047ab9 */ /* 0x000fe20000000800 */
[----:B------:R-:W-:Y:S01]  /*f2c0*/  ULDC UR6, c[0x0][0x658] ;  /* 0x0001960000067ab9 */ /* 0x000fe20000000800 */
[----:B------:R-:W-:Y:S01]  /*f2d0*/  UIADD3 UR10, UR4, 0x7f, URZ ;  /* 0x0000007f040a7890 */ /* 0x000fe2000fffe03f */
[----:B------:R-:W-:Y:S01]  /*f2e0*/  BSSY B0, `(.L_x_297) ;  /* 0x00000cf000007945 */ /* 0x000fe20003800000 */
[----:B------:R-:W-:Y:S01]  /*f2f0*/  UMOV UR7, 0xffffffff ;  /* 0xffffffff00077882 */ /* 0x000fe20000000000 */
[----:B------:R-:W-:Y:S01]  /*f300*/  ULDC UR5, c[0x0][0x600] ;  /* 0x0001800000057ab9 */ /* 0x000fe20000000800 */
[----:B------:R-:W-:Y:S01]  /*f310*/  UMOV UR9, 0x1 ;  /* 0x0000000100097882 */ /* 0x000fe20000000000 */
[----:B------:R-:W-:Y:S01]  /*f320*/  USHF.L.U32 UR7, UR7, UR6, URZ ;  /* 0x0000000607077299 */ /* 0x000fe2000800063f */
[----:B------:R-:W-:Y:S01]  /*f330*/  IMAD.MOV.U32 R9, RZ, RZ, 0x1 ;  /* 0x00000001ff097424 */ /* 0x000fe200078e00ff */
[----:B------:R-:W-:Y:S01]  /*f340*/  UIADD3 UR4, UR5, -0x1, URZ ;  /* 0xffffffff05047890 */ /* 0x000fe2000fffe03f */
[----:B------:R-:W-:Y:S01]  /*f350*/  IMAD.MOV.U32 R0, RZ, RZ, 0x1 ;  /* 0x00000001ff007424 */ /* 0x000fe200078e00ff */
[----:B------:R-:W-:Y:S01]  /*f360*/  USHF.R.S32.HI UR11, URZ, 0x1f, UR10 ;  /* 0x0000001f3f0b7899 */ /* 0x000fe2000801140a */
[----:B------:R-:W-:Y:S01]  /*f370*/  IMAD.MOV.U32 R8, RZ, RZ, RZ ;  /* 0x000000ffff087224 */ /* 0x000fe200078e00ff */
[----:B------:R-:W-:Y:S01]  /*f380*/  ULDC UR8, c[0x0][0xc] ;  /* 0x0000030000087ab9 */ /* 0x000fe20000000800 */
[----:B------:R-:W-:-:S02]  /*f390*/  USHF.L.U32 UR5, UR9, UR6, URZ ;  /* 0x0000000609057299 */ /* 0x000fc4000800063f */
[----:B------:R-:W-:Y:S01]  /*f3a0*/  ULEA.HI UR11, UR11, UR10, URZ, 0x7 ;  /* 0x0000000a0b0b7291 */ /* 0x000fe2000f8f383f */
[----:B------:R-:W-:Y:S01]  /*f3b0*/  ULDC UR9, c[0x0][0x10] ;  /* 0x0000040000097ab9 */ /* 0x000fe20000000800 */
[----:B------:R-:W-:Y:S02]  /*f3c0*/  ULOP3.LUT UR6, URZ, UR7, URZ, 0x33, !UPT ;  /* 0x000000073f067292 */ /* 0x000fe4000f8e333f */
[----:B------:R-:W-:Y:S01]  /*f3d0*/  UIMAD.WIDE.U32 UR8, UR8, UR9, URZ ;  /* 0x00000009080872a5 */ /* 0x000fe2000f8e003f */
[----:B------:R-:W-:Y:S01]  /*f3e0*/  ULDC UR7, c[0x0][0x14] ;  /* 0x0000050000077ab9 */ /* 0x000fe20000000800 */
[----:B------:R-:W-:Y:S02]  /*f3f0*/  USHF.R.S32.HI UR20, URZ, 0x7, UR11 ;  /* 0x000000073f147899 */ /* 0x000fe4000801140b */
[----:B------:R-:W-:Y:S02]  /*f400*/  UIMAD.WIDE.U32 UR22, UR8, UR7, URZ ;  /* 0x00000007081672a5 */ /* 0x000fe4000f8e003f */
[----:B------:R-:W-:-:S02]  /*f410*/  UIMAD UR18, UR9, UR7, URZ ;  /* 0x00000007091272a4 */ /* 0x000fc4000f8e023f */
[----:B------:R-:W-:Y:S01]  /*f420*/  ULOP3.LUT UR26, UR13, 0x2, URZ, 0xfc, !UPT ;  /* 0x000000020d1a7892 */ /* 0x000fe2000f8efc3f */
[C---:B0-----:R-:W-:Y:S01]  /*f430*/  LOP3.LUT P2, RZ, R2.reuse, 0x7f, RZ, 0xc0, !PT ;  /* 0x0000007f02ff7812 */ /* 0x041fe2000784c0ff */
[----:B------:R-:W-:Y:S01]  /*f440*/  UIADD3 UR18, UR23, UR18, URZ ;  /* 0x0000001217127290 */ /* 0x000fe2000fffe03f */
[----:B------:R-:W-:Y:S01]  /*f450*/  LOP3.LUT P0, RZ, R2, 0x1f, RZ, 0xc0, !PT ;  /* 0x0000001f02ff7812 */ /* 0x000fe2000780c0ff */
[----:B------:R-:W-:Y:S01]  /*f460*/  UIADD3 UR27, UR20, 0x1, URZ ;  /* 0x00000001141b7890 */ /* 0x000fe2000fffe03f */
[----:B------:R-:W-:Y:S02]  /*f470*/  ULDC.64 UR24, c[0x0][0x198] ;  /* 0x0000660000187ab9 */ /* 0x000fe40000000a00 */
[----:B------:R-:W-:-:S13]  /*f480*/  PLOP3.LUT P0, PT, P0, P2, PT, 0x8a, 0x0 ;  /* 0x000000000000781c */ /* 0x000fda0000705172 */
.L_x_309:
[----:B------:R-:W-:-:S03]  /*f490*/  UMOV UR7, 0xffffffff ;  /* 0xffffffff00077882 */ /* 0x000fc60000000000 */
[----:B------:R-:W-:Y:S05]  /*f4a0*/  BRA.DIV UR7, `(.L_x_298) ;  /* 0x0000000e07a47947 */ /* 0x000fea000b800000 */
[----:B------:R-:W-:-:S13]  /*f4b0*/  ELECT P1, URZ, PT ;  /* 0x00000000003f782f */ /* 0x000fda0003820000 */
.L_x_319:
[----:B------:R-:W0:Y:S01]  /*f4c0*/  LDC R2, c[0x0][0x28c] ;  /* 0x0000a300ff027b82 */ /* 0x000e220000000800 */
[----:B------:R-:W-:Y:S01]  /*f4d0*/  BSSY B1, `(.L_x_299) ;  /* 0x0000038000017945 */ /* 0x000fe20003800000 */
[----:B0-----:R-:W-:-:S13]  /*f4e0*/  ISETP.LT.OR P1, PT, R2, 0x1, !P1 ;  /* 0x000000010200780c */ /* 0x001fda0004f21670 */
[----:B------:R-:W-:Y:S05]  /*f4f0*/  @P1 BRA `(.L_x_300) ;  /* 0x0000000000d41947 */ /* 0x000fea0003800000 */
[----:B------:R-:W-:Y:S02]  /*f500*/  IMAD.SHL.U32 R6, R6, 0x80, RZ ;  /* 0x0000008006067824 */ /* 0x000fe400078e00ff */
[----:B------:R-:W-:Y:S02]  /*f510*/  IMAD.SHL.U32 R7, R5, 0x100, RZ ;  /* 0x0000010005077824 */ /* 0x000fe400078e00ff */
[----:B------:R-:W-:Y:S02]  /*f520*/  IMAD.MOV.U32 R12, RZ, RZ, RZ ;  /* 0x000000ffff0c7224 */ /* 0x000fe400078e00ff */
[----:B------:R-:W-:Y:S02]  /*f530*/  IMAD.U32 R14, RZ, RZ, UR27 ;  /* 0x0000001bff0e7e24 */ /* 0x000fe4000f8e00ff */
[----:B------:R-:W-:Y:S02]  /*f540*/  IMAD.MOV.U32 R2, RZ, RZ, R0 ;  /* 0x000000ffff027224 */ /* 0x000fe400078e0000 */
[----:B------:R-:W-:-:S07]  /*f550*/  IMAD.MOV.U32 R3, RZ, RZ, R8 ;  /* 0x000000ffff037224 */ /* 0x000fce00078e0008 */
.L_x_304:
[----:B------:R-:W0:Y:S01]  /*f560*/  S2R R5, SR_CgaCtaId ;  /* 0x0000000000057919 */ /* 0x000e220000008800 */
[----:B------:R-:W-:-:S04]  /*f570*/  MOV R4, 0x400 ;  /* 0x0000040000047802 */ /* 0x000fc80000000f00 */
[----:B0-----:R-:W-:Y:S02]  /*f580*/  LEA R10, R5, R4, 0x18 ;  /* 0x00000004050a7211 */ /* 0x001fe400078ec0ff */
[----:B------:R-:W-:Y:S01]  /*f590*/  SHF.L.U32 R4, R2, 0x1f, RZ ;  /* 0x0000001f02047819 */ /* 0x000fe200000006ff */
[----:B------:R-:W0:Y:S02]  /*f5a0*/  @!P2 LDC R5, c[0x0][0x500] ;  /* 0x00014000ff05ab82 */ /* 0x000e240000000800 */
[----:B------:R-:W-:-:S04]  /*f5b0*/  IMAD R13, R3, 0x8, R10 ;  /* 0x00000008030d7824 */ /* 0x000fc800078e020a */
[----:B------:R-:W1:Y:S02]  /*f5c0*/  SYNCS.PHASECHK.TRANS64.TRYWAIT P1, [R13+URZ+0x18], R4 ;  /* 0x000018040d0075a7 */ /* 0x000e64000802017f */
[----:B-1----:R-:W-:Y:S05]  /*f5d0*/  @!P1 BRA `(.L_x_301) ;  /* 0x0000000c00789947 */ /* 0x002fea0003800000 */
.L_x_320:
[----:B------:R-:W-:Y:S01]  /*f5e0*/  UPRMT UR7, UR26, 0x9910, URZ ;  /* 0x000099101a077896 */ /* 0x000fe2000800003f */
[----:B0-----:R0:W-:Y:S03]  /*f5f0*/  @!P2 SYNCS.ARRIVE.TRANS64 RZ, [R13+URZ], R5 ;  /* 0x000000050dffa9a7 */ /* 0x0011e6000800003f */
[----:B------:R-:W-:-:S06]  /*f600*/  UISETP.NE.AND UP0, UPT, UR7, 0x2, UPT ;  /* 0x000000020700788c */ /* 0x000fcc000bf05270 */
[----:B------:R-:W-:-:S13]  /*f610*/  PLOP3.LUT P1, PT, PT, PT, UP0, 0x80, 0x0 ;  /* 0x000000000000781c */ /* 0x000fda0003f2f008 */
[----:B0-----:R-:W-:Y:S05]  /*f620*/  @P1 BRA `(.L_x_302) ;  /* 0x0000000000041947 */ /* 0x001fea0003800000 */
[----:B------:R-:W-:Y:S01]  /*f630*/  BPT.TRAP 0x1 ;  /* 0x000000040000795c */ /* 0x000fe20000300000 */
.L_x_302:
[----:B------:R-:W-:Y:S05]  /*f640*/  @P0 BRA `(.L_x_303) ;  /* 0x0000000000040947 */ /* 0x000fea0003800000 */
[----:B------:R-:W-:Y:S01]  /*f650*/  BPT.TRAP 0x1 ;  /* 0x000000040000795c */ /* 0x000fe20000300000 */
.L_x_303:
[--C-:B-1----:R-:W-:Y:S01]  /*f660*/  IMAD R4, R3, 0x8000, R10.reuse ;  /* 0x0000800003047824 */ /* 0x102fe200078e020a */
[----:B------:R-:W-:Y:S01]  /*f670*/  R2UR UR9, R13 ;  /* 0x000000000d0972ca */ /* 0x000fe200000e0000 */
[----:B------:R-:W-:Y:S01]  /*f680*/  IMAD R10, R3, 0x4000, R10 ;  /* 0x00004000030a7824 */ /* 0x000fe200078e020a */
[----:B------:R-:W-:Y:S01]  /*f690*/  UIADD3 UR14, UP0, UR24, 0xf0, URZ ;  /* 0x000000f0180e7890 */ /* 0x000fe2000ff1e03f */
[----:B------:R-:W-:Y:S01]  /*f6a0*/  VIADD R14, R14, 0xffffffff ;  /* 0xffffffff0e0e7836 */ /* 0x000fe20000000000 */
[----:B------:R-:W-:Y:S01]  /*f6b0*/  R2UR UR7, R4 ;  /* 0x00000000040772ca */ /* 0x000fe200000e0000 */
[----:B------:R-:W-:Y:S01]  /*f6c0*/  UIADD3 UR28, UP1, UR24, 0x1f0, URZ ;  /* 0x000001f0181c7890 */ /* 0x000fe2000ff3e03f */
[----:B------:R-:W-:Y:S01]  /*f6d0*/  R2UR UR8, R10 ;  /* 0x000000000a0872ca */ /* 0x000fe200000e0000 */
[----:B------:R-:W-:Y:S01]  /*f6e0*/  UIADD3.X UR15, URZ, UR25, URZ, UP0, !UPT ;  /* 0x000000193f0f7290 */ /* 0x000fe200087fe43f */
[----:B------:R-:W-:Y:S01]  /*f6f0*/  R2UR UR11, R7 ;  /* 0x00000000070b72ca */ /* 0x000fe200000e0000 */
[----:B------:R-:W-:Y:S01]  /*f700*/  VIADD R3, R3, 0x1 ;  /* 0x0000000103037836 */ /* 0x000fe20000000000 */
[----:B------:R-:W-:Y:S01]  /*f710*/  R2UR UR10, R12 ;  /* 0x000000000c0a72ca */ /* 0x000fe200000e0000 */
[----:B------:R-:W-:Y:S01]  /*f720*/  UIADD3.X UR29, URZ, UR25, URZ, UP1, !UPT ;  /* 0x000000193f1d7290 */ /* 0x000fe20008ffe43f */
[----:B------:R-:W-:Y:S01]  /*f730*/  R2UR UR12, R11 ;  /* 0x000000000b0c72ca */ /* 0x000fe200000e0000 */
[----:B------:R-:W-:Y:S01]  /*f740*/  UMOV UR16, 0x0 ;  /* 0x0000000000107882 */ /* 0x000fe20000000000 */
[----:B------:R-:W-:Y:S01]  /*f750*/  R2UR UR21, R6 ;  /* 0x00000000061572ca */ /* 0x000fe200000e0000 */
[----:B------:R-:W-:Y:S01]  /*f760*/  UMOV UR17, 0x10000000 ;  /* 0x1000000000117882 */ /* 0x000fe20000000000 */
[----:B------:R-:W-:Y:S01]  /*f770*/  ISETP.GT.AND P3, PT, R14, 0x1, PT ;  /* 0x000000010e00780c */ /* 0x000fe20003f64270 */
[----:B------:R-:W-:Y:S01]  /*f780*/  UIADD3 UR7, UR7, 0x100, URZ ;  /* 0x0000010007077890 */ /* 0x000fe2000fffe03f */
[----:B------:R-:W-:Y:S01]  /*f790*/  ISETP.NE.AND P1, PT, R3, 0x3, PT ;  /* 0x000000030300780c */ /* 0x000fe20003f25270 */
[----:B------:R-:W-:Y:S01]  /*f7a0*/  UIADD3 UR19, UR8, 0x18100, URZ ;  /* 0x0001810008137890 */ /* 0x000fe2000fffe03f */
[----:B------:R-:W-:-:S02]  /*f7b0*/  VIADD R12, R12, 0x80 ;  /* 0x000000800c0c7836 */ /* 0x000fc40000000000 */
[----:B------:R-:W-:Y:S02]  /*f7c0*/  SEL R5, RZ, 0x1, P1 ;  /* 0x00000001ff057807 */ /* 0x000fe40000800000 */
[----:B------:R-:W-:Y:S01]  /*f7d0*/  UMOV UR8, UR7 ;  /* 0x0000000700087c82 */ /* 0x000fe20008000000 */
[----:B------:R-:W-:Y:S01]  /*f7e0*/  SEL R3, R3, RZ, P1 ;  /* 0x000000ff03037207 */ /* 0x000fe20000800000 */
[----:B------:R0:W-:Y:S01]  /*f7f0*/  UTMALDG.3D [UR8], [UR14], desc[UR16] ;  /* 0x000010080e0075b4 */ /* 0x0001e20008011000 */
[----:B------:R-:W-:Y:S01]  /*f800*/  LOP3.LUT R2, R2, R5, RZ, 0x3c, !PT ;  /* 0x0000000502027212 */ /* 0x000fe200078e3cff */
[----:B0-----:R-:W-:Y:S01]  /*f810*/  UMOV UR8, UR19 ;  /* 0x0000001300087c82 */ /* 0x001fe20008000000 */
[----:B------:R-:W-:Y:S02]  /*f820*/  UMOV UR11, UR21 ;  /* 0x00000015000b7c82 */ /* 0x000fe40008000000 */
[----:B------:R0:W-:Y:S02]  /*f830*/  UTMALDG.3D [UR8], [UR28], desc[UR16] ;  /* 0x000010081c0075b4 */ /* 0x0001e40008011000 */
[----:B0-----:R-:W-:Y:S05]  /*f840*/  @P3 BRA `(.L_x_304) ;  /* 0xfffffffc00443947 */ /* 0x001fea000383ffff */
.L_x_300:
[----:B------:R-:W-:Y:S05]  /*f850*/  BSYNC B1 ;  /* 0x0000000000017941 */ /* 0x000fea0003800000 */
.L_x_299:
[----:B------:R-:W2:Y:S01]  /*f860*/  LDL.LU R15, [R1+0x70] ;  /* 0x00007000010f7983 */ /* 0x000ea20000300800 */
[----:B------:R-:W-:Y:S01]  /*f870*/  LOP3.LUT P5, RZ, R9, 0xff, RZ, 0xc0, !PT ;  /* 0x000000ff09ff7812 */ /* 0x000fe200078ac0ff */
[----:B------:R-:W-:Y:S01]  /*f880*/  VIADD R8, R8, UR20 ;  /* 0x0000001408087c36 */ /* 0x000fe20008000000 */
[----:B------:R-:W-:Y:S01]  /*f890*/  ULDC.64 UR8, c[0x0][0x650] ;  /* 0x0001940000087ab9 */ /* 0x000fe20000000a00 */
[----:B------:R-:W3:Y:S01]  /*f8a0*/  LDL.LU R13, [R1+0x74] ;  /* 0x00007400010d7983 */ /* 0x000ee20000300800 */
[----:B------:R-:W-:Y:S01]  /*f8b0*/  IMAD.U32 R5, RZ, RZ, UR20 ;  /* 0x00000014ff057e24 */ /* 0x000fe2000f8e00ff */
[----:B------:R-:W-:Y:S01]  /*f8c0*/  UISETP.GE.U32.AND UP0, UPT, UR20, 0x3, UPT ;  /* 0x000000031400788c */ /* 0x000fe2000bf06070 */
[----:B------:R-:W-:Y:S01]  /*f8d0*/  ISETP.GT.U32.AND P1, PT, R8, 0x2, PT ;  /* 0x000000020800780c */ /* 0x000fe20003f24070 */
[----:B------:R-:W-:Y:S01]  /*f8e0*/  BSSY B1, `(.L_x_305) ;  /* 0x000006c000017945 */ /* 0x000fe20003800000 */
[----:B------:R-:W-:Y:S01]  /*f8f0*/  IMAD.MOV.U32 R6, RZ, RZ, -0x1 ;  /* 0xffffffffff067424 */ /* 0x000fe200078e00ff */
[----:B------:R-:W-:Y:S01]  /*f900*/  PRMT R9, RZ, 0x7610, R9 ;  /* 0x00007610ff097816 */ /* 0x000fe20000000009 */
[----:B------:R-:W-:Y:S01]  /*f910*/  IMAD.MOV.U32 R11, RZ, RZ, -0x1 ;  /* 0xffffffffff0b7424 */ /* 0x000fe200078e00ff */
[----:B------:R-:W-:-:S02]  /*f920*/  ISETP.LT.U32.AND P1, PT, R5, 0x3, P1 ;  /* 0x000000030500780c */ /* 0x000fc40000f21070 */
[----:B------:R-:W0:Y:S01]  /*f930*/  @P5 S2R R3, SR_CgaCtaId ;  /* 0x0000000000035919 */ /* 0x000e220000008800 */
[----:B------:R-:W-:Y:S02]  /*f940*/  @P5 MOV R2, 0x400 ;  /* 0x0000040000025802 */ /* 0x000fe40000000f00 */
[----:B------:R-:W-:Y:S02]  /*f950*/  PLOP3.LUT P3, PT, PT, PT, UP0, 0x80, 0x0 ;  /* 0x000000000000781c */ /* 0x000fe40003f6f008 */
[----:B0-----:R-:W-:Y:S01]  /*f960*/  @P5 LEA R4, R3, R2, 0x18 ;  /* 0x0000000203045211 */ /* 0x001fe200078ec0ff */
[----:B------:R-:W-:-:S03]  /*f970*/  IMAD.WIDE.U32 R2, R8, -0x55555555, RZ ;  /* 0xaaaaaaab08027825 */ /* 0x000fc600078e00ff */
[----:B------:R0:W-:Y:S02]  /*f980*/  @P5 SYNCS.ARRIVE.TRANS64.A1T0 RZ, [R4+URZ+0x48], RZ ;  /* 0x000048ff04ff59a7 */ /* 0x0001e4000810003f */
[----:B------:R-:W-:Y:S02]  /*f990*/  SHF.R.U32.HI R5, RZ, 0x1, R3 ;  /* 0x00000001ff057819 */ /* 0x000fe40000011603 */
[----:B------:R-:W-:Y:S02]  /*f9a0*/  SEL R3, RZ, 0x1, !P1 ;  /* 0x00000001ff037807 */ /* 0x000fe40004800000 */
[----:B------:R-:W-:Y:S01]  /*f9b0*/  PRMT R2, RZ, 0x7610, R2 ;  /* 0x00007610ff027816 */ /* 0x000fe20000000002 */
[----:B------:R-:W-:Y:S01]  /*f9c0*/  IMAD R8, R5, -0x3, R8 ;  /* 0xfffffffd05087824 */ /* 0x000fe200078e0208 */
[----:B------:R-:W-:-:S04]  /*f9d0*/  LOP3.LUT R0, R0, R3, RZ, 0x3c, !PT ;  /* 0x0000000300007212 */ /* 0x000fc800078e3cff */
[----:B------:R-:W-:Y:S01]  /*f9e0*/  @P3 LOP3.LUT R0, R0, 0x1, R5, 0x78, !PT ;  /* 0x0000000100003812 */ /* 0x000fe200078e7805 */
[----:B------:R-:W-:Y:S01]  /*f9f0*/  IMAD.MOV.U32 R5, RZ, RZ, -0x1 ;  /* 0xffffffffff057424 */ /* 0x000fe200078e00ff */
[----:B---3--:R-:W-:-:S04]  /*fa00*/  IADD3 R13, P5, R13, UR22, RZ ;  /* 0x000000160d0d7c10 */ /* 0x008fc8000ffbe0ff */
[----:B--2---:R-:W-:Y:S01]  /*fa10*/  IADD3.X R15, R15, UR18, RZ, P5, !PT ;  /* 0x000000120f0f7c10 */ /* 0x004fe2000affe4ff */
[----:B------:R0:W-:Y:S01]  /*fa20*/  STL [R1+0x74], R13 ;  /* 0x0000740d01007387 */ /* 0x0001e20000100800 */
[----:B------:R-:W-:-:S03]  /*fa30*/  ISETP.GE.U32.AND P1, PT, R13, UR8, PT ;  /* 0x000000080d007c0c */ /* 0x000fc6000bf26070 */
[----:B------:R0:W-:Y:S01]  /*fa40*/  STL [R1+0x70], R15 ;  /* 0x0000700f01007387 */ /* 0x0001e20000100800 */
[----:B------:R-:W-:-:S13]  /*fa50*/  ISETP.GE.U32.AND.EX P1, PT, R15, UR9, PT, P1 ;  /* 0x000000090f007c0c */ /* 0x000fda000bf26110 */
[----:B0-----:R-:W-:Y:S05]  /*fa60*/  @P1 BRA `(.L_x_306) ;  /* 0x00000004004c1947 */ /* 0x001fea0003800000 */
[----:B------:R-:W-:Y:S01]  /*fa70*/  ULDC.64 UR8, c[0x0][0x628] ;  /* 0x00018a0000087ab9 */ /* 0x000fe20000000a00 */
[----:B------:R-:W0:Y:S01]  /*fa80*/  S2R R12, SR_CTAID.X ;  /* 0x00000000000c7919 */ /* 0x000e220000002500 */
[----:B------:R-:W-:Y:S01]  /*fa90*/  ISETP.NE.U32.AND P1, PT, RZ, UR8, PT ;  /* 0x00000008ff007c0c */ /* 0x000fe2000bf25070 */
[----:B------:R-:W-:Y:S01]  /*faa0*/  ULDC UR10, c[0x0][0x630] ;  /* 0x00018c00000a7ab9 */ /* 0x000fe20000000800 */
[----:B------:R-:W-:Y:S01]  /*fab0*/  IMAD.MOV.U32 R2, RZ, RZ, R13 ;  /* 0x000000ffff027224 */ /* 0x000fe200078e000d */
[----:B------:R-:W1:Y:S01]  /*fac0*/  S2R R10, SR_CTAID.Y ;  /* 0x00000000000a7919 */ /* 0x000e620000002600 */
[----:B------:R-:W-:Y:S01]  /*fad0*/  ISETP.NE.AND.EX P1, PT, RZ, UR9, PT, P1 ;  /* 0x00000009ff007c0c */ /* 0x000fe2000bf25310 */
[----:B------:R-:W-:-:S12]  /*fae0*/  IMAD.MOV.U32 R3, RZ, RZ, R15 ;  /* 0x000000ffff037224 */ /* 0x000fd800078e000f */
[----:B------:R-:W-:Y:S05]  /*faf0*/  @!P1 BRA `(.L_x_307) ;  /* 0x0000000000289947 */ /* 0x000fea0003800000 */
[----:B------:R-:W-:Y:S02]  /*fb00*/  ULDC UR7, c[0x0][0x634] ;  /* 0x00018d0000077ab9 */ /* 0x000fe40000000800 */
[----:B------:R-:W-:-:S05]  /*fb10*/  IADD3 R7, P1, R13, UR7, RZ ;  /* 0x000000070d077c10 */ /* 0x000fca000ff3e0ff */
[----:B------:R-:W-:-:S04]  /*fb20*/  IMAD.X R11, RZ, RZ, R15, P1 ;  /* 0x000000ffff0b7224 */ /* 0x000fc800008e060f */
[----:B------:R-:W-:-:S04]  /*fb30*/  IMAD.WIDE.U32 R4, R11, UR8, RZ ;  /* 0x000000080b047c25 */ /* 0x000fc8000f8e00ff */
[----:B------:R-:W-:-:S04]  /*fb40*/  IMAD.WIDE.U32 R4, P1, R7, UR9, R4 ;  /* 0x0000000907047c25 */ /* 0x000fc8000f820004 */
[----:B------:R-:W-:-:S04]  /*fb50*/  IMAD.WIDE.U32 R6, R7, UR8, RZ ;  /* 0x0000000807067c25 */ /* 0x000fc8000f8e00ff */
[----:B------:R-:W-:Y:S01]  /*fb60*/  IMAD.X R3, RZ, RZ, RZ, P1 ;  /* 0x000000ffff037224 */ /* 0x000fe200008e06ff */
[----:B------:R-:W-:Y:S01]  /*fb70*/  IADD3 RZ, P1, R7, R4, RZ ;  /* 0x0000000407ff7210 */ /* 0x000fe20007f3e0ff */
[----:B------:R-:W-:-:S04]  /*fb80*/  IMAD.MOV.U32 R2, RZ, RZ, R5 ;  /* 0x000000ffff027224 */ /* 0x000fc800078e0005 */
[----:B------:R-:W-:-:S08]  /*fb90*/  IMAD.WIDE.U32.X R2, R11, UR9, R2, P1 ;  /* 0x000000090b027c25 */ /* 0x000fd000088e0402 */
.L_x_307:
[--C-:B------:R-:W-:Y:S01]  /*fba0*/  SHF.R.U64 R11, R2, UR10, R3.reuse ;  /* 0x0000000a020b7c19 */ /* 0x100fe20008001203 */
[----:B------:R-:W-:Y:S01]  /*fbb0*/  ULDC.64 UR8, c[0x0][0x620] ;  /* 0x0001880000087ab9 */ /* 0x000fe20000000a00 */
[----:B------:R-:W-:Y:S01]  /*fbc0*/  SHF.R.U32.HI R2, RZ, UR10, R3 ;  /* 0x0000000aff027c19 */ /* 0x000fe20008011603 */
[----:B------:R-:W-:Y:S01]  /*fbd0*/  IMAD.MOV.U32 R3, RZ, RZ, R15 ;  /* 0x000000ffff037224 */ /* 0x000fe200078e000f */
[----:B------:R-:W-:Y:S01]  /*fbe0*/  IADD3 R5, P1, RZ, -R11, RZ ;  /* 0x8000000bff057210 */ /* 0x000fe20007f3e0ff */
[----:B------:R-:W-:Y:S01]  /*fbf0*/  ULDC UR7, c[0x0][0x150] ;  /* 0x0000540000077ab9 */ /* 0x000fe20000000800 */
[----:B0-----:R-:W-:Y:S01]  /*fc00*/  I2FP.F32.U32 R6, R12 ;  /* 0x0000000c00067245 */ /* 0x001fe20000201000 */
[----:B------:R-:W0:Y:S01]  /*fc10*/  LDC R7, c[0x0][0x144] ;  /* 0x00005100ff077b82 */ /* 0x000e220000000800 */
[----:B------:R-:W-:Y:S01]  /*fc20*/  ULDC.64 UR10, c[0x0][0x640] ;  /* 0x00019000000a7ab9 */ /* 0x000fe20000000a00 */
[----:B------:R-:W-:Y:S01]  /*fc30*/  IMAD.X R2, RZ, RZ, ~R2, P1 ;  /* 0x000000ffff027224 */ /* 0x000fe200008e0e02 */
[----:B------:R-:W-:Y:S01]  /*fc40*/  ISETP.NE.U32.AND P1, PT, RZ, UR10, PT ;  /* 0x0000000aff007c0c */ /* 0x000fe2000bf25070 */
[----:B------:R-:W-:Y:S01]  /*fc50*/  FMUL R6, R6, UR7 ;  /* 0x0000000706067c20 */ /* 0x000fe20008400000 */
[----:B------:R-:W-:Y:S01]  /*fc60*/  ULDC UR7, c[0x0][0x618] ;  /* 0x0001860000077ab9 */ /* 0x000fe20000000800 */
[----:B------:R-:W-:Y:S01]  /*fc70*/  IMAD R4, R2, UR8, RZ ;  /* 0x0000000802047c24 */ /* 0x000fe2000f8e02ff */
[----:B------:R-:W-:Y:S01]  /*fc80*/  ISETP.NE.AND.EX P1, PT, RZ, UR11, PT, P1 ;  /* 0x0000000bff007c0c */ /* 0x000fe2000bf25310 */
[----:B------:R-:W-:Y:S01]  /*fc90*/  IMAD.MOV.U32 R2, RZ, RZ, R13 ;  /* 0x000000ffff027224 */ /* 0x000fe200078e000d */
[----:B------:R-:W2:Y:S01]  /*fca0*/  LDC R15, c[0x0][0x148] ;  /* 0x00005200ff0f7b82 */ /* 0x000ea20000000800 */
[----:B------:R-:W3:Y:S02]  /*fcb0*/  F2I.U32.TRUNC.NTZ R6, R6 ;  /* 0x0000000600067305 */ /* 0x000ee4000020f000 */
[----:B------:R-:W-:Y:S01]  /*fcc0*/  IMAD.WIDE.U32 R2, R5, UR8, R2 ;  /* 0x0000000805027c25 */ /* 0x000fe2000f8e0002 */
[----:B------:R-:W-:-:S03]  /*fcd0*/  ULDC UR8, c[0x0][0x154] ;  /* 0x0000550000087ab9 */ /* 0x000fc60000000800 */
[----:B------:R-:W-:Y:S01]  /*fce0*/  IMAD R5, R5, UR9, R4 ;  /* 0x0000000905057c24 */ /* 0x000fe2000f8e0204 */
[----:B------:R-:W-:-:S03]  /*fcf0*/  ULDC UR9, c[0x0][0x608] ;  /* 0x0001820000097ab9 */ /* 0x000fc60000000800 */
[----:B------:R-:W-:-:S05]  /*fd00*/  IMAD.IADD R3, R3, 0x1, R5 ;  /* 0x0000000103037824 */ /* 0x000fca00078e0205 */
[----:B------:R-:W-:Y:S01]  /*fd10*/  SHF.R.U64 R13, R2, UR7, R3 ;  /* 0x00000007020d7c19 */ /* 0x000fe20008001203 */
[----:B---3--:R-:W-:Y:S01]  /*fd20*/  IMAD.MOV R6, RZ, RZ, -R6 ;  /* 0x000000ffff067224 */ /* 0x008fe200078e0a06 */
[----:B-1----:R-:W-:-:S03]  /*fd30*/  I2FP.F32.U32 R2, R10 ;  /* 0x0000000a00027245 */ /* 0x002fc60000201000 */
[----:B0-----:R-:W-:Y:S02]  /*fd40*/  IMAD R19, R7, R6, R12 ;  /* 0x0000000607137224 */ /* 0x001fe400078e020c */
[----:B------:R-:W-:Y:S01]  /*fd50*/  FMUL R4, R2, UR8 ;  /* 0x0000000802047c20 */ /* 0x000fe20008400000 */
[----:B------:R-:W-:Y:S01]  /*fd60*/  SHF.R.U32.HI R2, RZ, UR7, R3 ;  /* 0x00000007ff027c19 */ /* 0x000fe20008011603 */
[----:B------:R-:W-:Y:S02]  /*fd70*/  ULDC UR7, c[0x0][0x658] ;  /* 0x0001960000077ab9 */ /* 0x000fe40000000800 */
[----:B------:R0:W1:Y:S01]  /*fd80*/  F2I.U32.TRUNC.NTZ R18, R4 ;  /* 0x0000000400127305 */ /* 0x000062000020f000 */
[--C-:B------:R-:W-:Y:S02]  /*fd90*/  SHF.R.U64 R16, R13, UR9, R2.reuse ;  /* 0x000000090d107c19 */ /* 0x100fe40008001202 */
[----:B------:R-:W-:-:S04]  /*fda0*/  SHF.R.U32.HI R3, RZ, UR9, R2 ;  /* 0x00000009ff037c19 */ /* 0x000fc80008011602 */
[--C-:B------:R-:W-:Y:S02]  /*fdb0*/  SHF.R.U64 R14, R16, UR7, R3.reuse ;  /* 0x00000007100e7c19 */ /* 0x100fe40008001203 */
[----:B------:R-:W-:-:S03]  /*fdc0*/  SHF.R.U32.HI R3, RZ, UR7, R3 ;  /* 0x00000007ff037c19 */ /* 0x000fc60008011603 */
[----:B------:R-:W-:Y:S01]  /*fdd0*/  IMAD.MOV.U32 R2, RZ, RZ, R14 ;  /* 0x000000ffff027224 */ /* 0x000fe200078e000e */
[----:B0-2---:R-:W-:Y:S06]  /*fde0*/  @!P1 BRA `(.L_x_308) ;  /* 0x0000000000289947 */ /* 0x005fec0003800000 */
        /* <DEDUP_REMOVED lines=10> */
.L_x_308:
[----:B------:R-:W-:Y:S01]  /*fe90*/  ULDC UR7, c[0x0][0x648] ;  /* 0x0001920000077ab9 */ /* 0x000fe20000000800 */
[----:B-1----:R-:W-:Y:S01]  /*fea0*/  IMAD.MOV R18, RZ, RZ, -R18 ;  /* 0x000000ffff127224 */ /* 0x002fe200078e0a12 */
[----:B------:R-:W-:Y:S01]  /*feb0*/  SHF.R.U64 R3, R2, UR7, R3 ;  /* 0x0000000702037c19 */ /* 0x000fe20008001203 */
[----:B------:R-:W-:Y:S01]  /*fec0*/  ULDC UR7, c[0x0][0x638] ;  /* 0x00018e0000077ab9 */ /* 0x000fe20000000800 */
[----:B------:R-:W-:Y:S01]  /*fed0*/  LOP3.LUT R2, R16, UR6, RZ, 0xc0, !PT ;  /* 0x0000000610027c12 */ /* 0x000fe2000f8ec0ff */
[----:B------:R-:W-:Y:S01]  /*fee0*/  @P4 IMAD R19, R15, R18, R10 ;  /* 0x000000120f134224 */ /* 0x000fe200078e020a */
[----:B------:R-:W-:Y:S01]  /*fef0*/  LOP3.LUT R13, R13, UR4, RZ, 0xc0, !PT ;  /* 0x000000040d0d7c12 */ /* 0x000fe2000f8ec0ff */
[----:B------:R-:W-:Y:S01]  /*ff00*/  IMAD.MOV R5, RZ, RZ, -R3 ;  /* 0x000000ffff057224 */ /* 0x000fe200078e0a03 */
[----:B------:R-:W-:Y:S01]  /*ff10*/  ULDC UR8, c[0x0][0x610] ;  /* 0x0001840000087ab9 */ /* 0x000fe20000000800 */
[----:B------:R-:W-:Y:S02]  /*ff20*/  IMAD R2, R3, UR5, R2 ;  /* 0x0000000503027c24 */ /* 0x000fe4000f8e0202 */
[----:B------:R-:W-:Y:S01]  /*ff30*/  IMAD R14, R5, UR7, R14 ;  /* 0x00000007050e7c24 */ /* 0x000fe2000f8e020e */
[----:B------:R-:W-:Y:S01]  /*ff40*/  ULDC UR7, c[0x0][0x600] ;  /* 0x0001800000077ab9 */ /* 0x000fe20000000800 */
[----:B------:R-:W-:-:S02]  /*ff50*/  IMAD R5, R2, UR8, R19 ;  /* 0x0000000802057c24 */ /* 0x000fc4000f8e0213 */
[----:B------:R-:W-:Y:S02]  /*ff60*/  IMAD R14, R14, UR7, R13 ;  /* 0x000000070e0e7c24 */ /* 0x000fe4000f8e020d */
[----:B------:R-:W-:-:S03]  /*ff70*/  IMAD.MOV.U32 R2, RZ, RZ, 0x1 ;  /* 0x00000001ff027424 */ /* 0x000fc600078e00ff */
[----:B------:R-:W-:Y:S02]  /*ff80*/  SEL R6, R14, R5, !P4 ;  /* 0x000000050e067207 */ /* 0x000fe40006000000 */
[----:B------:R-:W-:-:S07]  /*ff90*/  SEL R5, R5, R14, !P4 ;  /* 0x0000000e05057207 */ /* 0x000fce0006000000 */
.L_x_306:
[----:B------:R-:W-:Y:S05]  /*ffa0*/  BSYNC B1 ;  /* 0x0000000000017941 */ /* 0x000fea0003800000 */
.L_x_305:
[----:B------:R-:W-:-:S13]  /*ffb0*/  LOP3.LUT P1, RZ, R2, 0xff, RZ, 0xc0, !PT ;  /* 0x000000ff02ff7812 */ /* 0x000fda000782c0ff */
[----:B------:R-:W-:Y:S05]  /*ffc0*/  @P1 BRA `(.L_x_309) ;  /* 0xfffffff400301947 */ /* 0x000fea000383ffff */
[----:B------:R-:W-:Y:S05]  /*ffd0*/  BSYNC B0 ;  /* 0x0000000000007941 */ /* 0x000fea0003800000 */
.L_x_297:
[----:B------:R-:W-:-:S03]  /*ffe0*/  UMOV UR7, 0xffffffff ;  /* 0xffffffff00077882 */ /* 0x000fc60000000000 */
[----:B------:R-:W-:Y:S05]  /*fff0*/  BRA.DIV UR7, `(.L_x_310) ;  /* 0x0000000607047947 */ /* 0x000fea000b800000 */
[----:B------:R-:W-:-:S13]  /*10000*/  ELECT P0, URZ, PT ;  /* 0x00000000003f782f */ /* 0x000fda0003800000 */
.L_x_323:
[----:B------:R-:W-:Y:S04]  /*10010*/  BSSY B0, `(.L_x_311) ;  /* 0x0000023000007945 */ /* 0x000fe80003800000 */
[----:B------:R-:W-:Y:S05]  /*10020*/  @!P0 BRA `(.L_x_312) ;  /* 0x0000000000848947 */ /* 0x000fea0003800000 */
[----:B------:R-:W-:-:S04]  /*10030*/  ULOP3.LUT UR7, UR13, 0x2, URZ, 0xfc, !UPT ;  /* 0x000000020d077892 */ /* 0x000fc8000f8efc3f */
[----:B------:R-:W-:-:S06]  /*10040*/  UISETP.NE.AND UP0, UPT, UR7, 0x3, UPT ;  /* 0x000000030700788c */ /* 0x000fcc000bf05270 */
[----:B------:R-:W-:-:S13]  /*10050*/  PLOP3.LUT P0, PT, PT, PT, UP0, 0x80, 0x0 ;  /* 0x000000000000781c */ /* 0x000fda0003f0f008 */
[----:B------:R-:W-:Y:S05]  /*10060*/  @!P0 BRA `(.L_x_313) ;  /* 0x0000000000048947 */ /* 0x000fea0003800000 */
[----:B------:R-:W-:Y:S01]  /*10070*/  BPT.TRAP 0x1 ;  /* 0x000000040000795c */ /* 0x000fe20000300000 */
.L_x_313:
[----:B------:R-:W0:Y:S01]  /*10080*/  S2R R3, SR_CgaCtaId ;  /* 0x0000000000037919 */ /* 0x000e220000008800 */
[----:B------:R-:W-:-:S04]  /*10090*/  MOV R2, 0x400 ;  /* 0x0000040000027802 */ /* 0x000fc80000000f00 */
[----:B0-----:R-:W-:Y:S02]  /*100a0*/  LEA R3, R3, R2, 0x18 ;  /* 0x0000000203037211 */ /* 0x001fe400078ec0ff */
[----:B------:R-:W-:-:S03]  /*100b0*/  SHF.L.U32 R2, R0, 0x1f, RZ ;  /* 0x0000001f00027819 */ /* 0x000fc600000006ff */
[----:B------:R-:W-:-:S04]  /*100c0*/  VIADD R3, R3, 0x18 ;  /* 0x0000001803037836 */ /* 0x000fc80000000000 */
[C---:B------:R-:W-:Y:S02]  /*100d0*/  IMAD R7, R8.reuse, 0x8, R3 ;  /* 0x0000000808077824 */ /* 0x040fe400078e0203 */
[----:B------:R-:W-:Y:S02]  /*100e0*/  VIADD R8, R8, 0x1 ;  /* 0x0000000108087836 */ /* 0x000fe40000000000 */
[----:B------:R-:W0:Y:S03]  /*100f0*/  SYNCS.PHASECHK.TRANS64.TRYWAIT P0, [R7+URZ], R2 ;  /* 0x00000002070075a7 */ /* 0x000e26000800017f */
[----:B------:R-:W-:-:S04]  /*10100*/  ISETP.NE.AND P1, PT, R8, 0x3, PT ;  /* 0x000000030800780c */ /* 0x000fc80003f25270 */
[----:B------:R-:W-:Y:S02]  /*10110*/  SEL R5, RZ, 0x1, P1 ;  /* 0x00000001ff057807 */ /* 0x000fe40000800000 */
[----:B------:R-:W-:Y:S02]  /*10120*/  SEL R8, R8, RZ, P1 ;  /* 0x000000ff08087207 */ /* 0x000fe40000800000 */
[----:B------:R-:W-:-:S03]  /*10130*/  LOP3.LUT R5, R0, R5, RZ, 0x3c, !PT ;  /* 0x0000000500057212 */ /* 0x000fc600078e3cff */
[----:B------:R-:W-:Y:S01]  /*10140*/  IMAD R9, R8, 0x8, R3 ;  /* 0x0000000808097824 */ /* 0x000fe200078e0203 */
[----:B------:R-:W-:Y:S01]  /*10150*/  SHF.L.U32 R4, R5, 0x1f, RZ ;  /* 0x0000001f05047819 */ /* 0x000fe200000006ff */
[----:B0-----:R-:W-:Y:S06]  /*10160*/  @!P0 BRA `(.L_x_314) ;  /* 0x0000000000cc8947 */ /* 0x001fec0003800000 */
.L_x_324:
[----:B------:R-:W1:Y:S01]  /*10170*/  SYNCS.PHASECHK.TRANS64.TRYWAIT P0, [R9+URZ], R4 ;  /* 0x00000004090075a7 */ /* 0x000e62000800017f */
[----:B------:R-:W-:-:S05]  /*10180*/  VIADD R0, R8, 0x1 ;  /* 0x0000000108007836 */ /* 0x000fca0000000000 */
[----:B------:R-:W-:-:S04]  /*10190*/  ISETP.NE.AND P1, PT, R0, 0x3, PT ;  /* 0x000000030000780c */ /* 0x000fc80003f25270 */
[----:B0-----:R-:W-:Y:S02]  /*101a0*/  SEL R2, RZ, 0x1, P1 ;  /* 0x00000001ff027807 */ /* 0x001fe40000800000 */
[----:B------:R-:W-:Y:S02]  /*101b0*/  SEL R0, R0, RZ, P1 ;  /* 0x000000ff00007207 */ /* 0x000fe40000800000 */
[----:B------:R-:W-:Y:S01]  /*101c0*/  LOP3.LUT R2, R5, R2, RZ, 0x3c, !PT ;  /* 0x0000000205027212 */ /* 0x000fe200078e3cff */
[----:B-1----:R-:W-:Y:S06]  /*101d0*/  @!P0 BRA `(.L_x_315) ;  /* 0x0000000000c48947 */ /* 0x002fec0003800000 */
.L_x_325:
[----:B------:R-:W-:Y:S01]  /*101e0*/  IMAD R3, R0, 0x8, R3 ;  /* 0x0000000800037824 */ /* 0x000fe200078e0203 */
[----:B------:R-:W-:-:S07]  /*101f0*/  SHF.L.U32 R0, R2, 0x1f, RZ ;  /* 0x0000001f02007819 */ /* 0x000fce00000006ff */
.L_x_316:
[----:B-1----:R1:W2:Y:S02]  /*10200*/  SYNCS.PHASECHK.TRANS64.TRYWAIT P0, [R3+URZ], R0 ;  /* 0x00000000030075a7 */ /* 0x0022a4000800017f */
[----:B--2---:R-:W-:Y:S05]  /*10210*/  @!P0 NANOSLEEP.SYNCS 0x989680 ;  /* 0x009896800000895d */ /* 0x004fea0003900000 */
[----:B------:R-:W2:Y:S02]  /*10220*/  @!P0 SYNCS.PHASECHK.TRANS64 P0, [R3+URZ], R0 ;  /* 0x00000000030085a7 */ /* 0x000ea4000800007f */
[----:B--2---:R-:W-:Y:S05]  /*10230*/  @!P0 BRA `(.L_x_316) ;  /* 0xfffffffc00f08947 */ /* 0x004fea000383ffff */
.L_x_312:
[----:B------:R-:W-:Y:S05]  /*10240*/  BSYNC B0 ;  /* 0x0000000000007941 */ /* 0x000fea0003800000 */
.L_x_311:
[----:B------:R-:W-:Y:S05]  /*10250*/  EXIT ;  /* 0x000000000000794d */ /* 0x000fea0003800000 */
.L_x_17:
[----:B-1----:R-:W-:-:S04]  /*10260*/  IMAD.U32 R3, RZ, RZ, UR6 ;  /* 0x00000006ff037e24 */ /* 0x002fc8000f8e00ff */
[----:B------:R1:W2:Y:S03]  /*10270*/  SYNCS.PHASECHK.TRANS64.TRYWAIT P0, [R3+URZ], R0 ;  /* 0x00000000030075a7 */ /* 0x0002a6000800017f */
[----:B--2---:R-:W-:Y:S05]  /*10280*/  @!P0 NANOSLEEP.SYNCS 0x989680 ;  /* 0x009896800000895d */ /* 0x004fea0003900000 */
[----:B------:R-:W2:Y:S02]  /*10290*/  @!P0 SYNCS.PHASECHK.TRANS64 P0, [R3+URZ], R0 ;  /* 0x00000000030085a7 */ /* 0x000ea4000800007f */
[----:B--2---:R-:W-:Y:S05]  /*102a0*/  @!P0 BRA `(.L_x_17) ;  /* 0xfffffffc00ec8947 */ /* 0x004fea000383ffff */
[----:B------:R-:W-:Y:S05]  /*102b0*/  BRA `(.L_x_16) ;  /* 0xffffff18001c7947 */ /* 0x000fea000383ffff */
.L_x_23:
[----:B-----5:R2:W-:Y:S02]  /*102c0*/  STL [R1+0x80], R0 ;  /* 0x0000800001007387 */ /* 0x0205e40000100800 */
[----:B--2---:R-:W-:-:S04]  /*102d0*/  IMAD.U32 R0, RZ, RZ, UR16 ;  /* 0x00000010ff007e24 */ /* 0x004fc8000f8e00ff */
[----:B------:R2:W3:Y:S03]  /*102e0*/  SYNCS.PHASECHK.TRANS64.TRYWAIT P0, [R0+URZ], R229 ;  /* 0x000000e5000075a7 */ /* 0x0004e6000800017f */
[----:B---3--:R-:W-:Y:S05]  /*102f0*/  @!P0 NANOSLEEP.SYNCS 0x989680 ;  /* 0x009896800000895d */ /* 0x008fea0003900000 */
[----:B------:R2:W3:Y:S02]  /*10300*/  @!P0 SYNCS.PHASECHK.TRANS64 P0, [R0+URZ], R229 ;  /* 0x000000e5000085a7 */ /* 0x0004e4000800007f */
[----:B--2---:R2:W5:Y:S02]  /*10310*/  LDL.LU R0, [R1+0x80] ;  /* 0x0000800001007983 */ /* 0x0045640000300800 */
[----:B--23--:R-:W-:Y:S05]  /*10320*/  @!P0 BRA `(.L_x_23) ;  /* 0xfffffffc00e48947 */ /* 0x00cfea000383ffff */
[----:B------:R-:W-:Y:S05]  /*10330*/  BRA `(.L_x_22) ;  /* 0xffffff2800e87947 */ /* 0x000fea000383ffff */
.L_x_298:
[----:B------:R-:W-:Y:S01]  /*10340*/  BSSY B1, `(.L_x_317) ;  /* 0x0000006000017945 */ /* 0x000fe20003800000 */
[----:B------:R-:W-:-:S07]  /*10350*/  IMAD.MOV.U32 R2, RZ, RZ, -0x1 ;  /* 0xffffffffff027424 */ /* 0x000fce00078e00ff */
[----:B------:R-:W-:Y:S05]  /*10360*/  WARPSYNC.COLLECTIVE R2, `(.L_x_318) ;  /* 0x00000000020c7348 */ /* 0x000fea0003c00000 */
[----:B------:R-:W-:Y:S02]  /*10370*/  ELECT P1, UR62, PT ;  /* 0x00000000003e782f */ /* 0x000fe40003820000 */
[----:B------:R-:W-:Y:S01]  /*10380*/  MOV R2, UR62 ;  /* 0x0000003e00027c02 */ /* 0x000fe20008000f00 */
[----:B------:R-:W-:Y:S10]  /*10390*/  ENDCOLLECTIVE ;  /* 0x000000000000791b */ /* 0x000ff40003800000 */
.L_x_318:
[----:B------:R-:W-:Y:S05]  /*103a0*/  BSYNC B1 ;  /* 0x0000000000017941 */ /* 0x000fea0003800000 */
.L_x_317:
[----:B------:R-:W-:Y:S05]  /*103b0*/  BRA `(.L_x_319) ;  /* 0xfffffff000407947 */ /* 0x000fea000383ffff */
.L_x_301:
[----:B-1----:R1:W2:Y:S02]  /*103c0*/  SYNCS.PHASECHK.TRANS64.TRYWAIT P1, [R13+URZ+0x18], R4 ;  /* 0x000018040d0075a7 */ /* 0x0022a4000802017f */
[----:B--2---:R-:W-:Y:S05]  /*103d0*/  @!P1 NANOSLEEP.SYNCS 0x989680 ;  /* 0x009896800000995d */ /* 0x004fea0003900000 */
[----:B------:R-:W2:Y:S02]  /*103e0*/  @!P1 SYNCS.PHASECHK.TRANS64 P1, [R13+URZ+0x18], R4 ;  /* 0x000018040d0095a7 */ /* 0x000ea4000802007f */
[----:B--2---:R-:W-:Y:S05]  /*103f0*/  @!P1 BRA `(.L_x_301) ;  /* 0xfffffffc00f09947 */ /* 0x004fea000383ffff */
[----:B------:R-:W-:Y:S05]  /*10400*/  BRA `(.L_x_320) ;  /* 0xfffffff000747947 */ /* 0x000fea000383ffff */
.L_x_310:
[----:B------:R-:W-:Y:S01]  /*10410*/  BSSY B0, `(.L_x_321) ;  /* 0x0000006000007945 */ /* 0x000fe20003800000 */
[----:B------:R-:W-:-:S07]  /*10420*/  IMAD.MOV.U32 R2, RZ, RZ, -0x1 ;  /* 0xffffffffff027424 */ /* 0x000fce00078e00ff */
[----:B------:R-:W-:Y:S05]  /*10430*/  WARPSYNC.COLLECTIVE R2, `(.L_x_322) ;  /* 0x00000000020c7348 */ /* 0x000fea0003c00000 */
[----:B------:R-:W-:Y:S02]  /*10440*/  ELECT P1, UR62, PT ;  /* 0x00000000003e782f */ /* 0x000fe40003820000 */
[----:B------:R-:W-:Y:S01]  /*10450*/  MOV R2, UR62 ;  /* 0x0000003e00027c02 */ /* 0x000fe20008000f00 */
[----:B------:R-:W-:Y:S10]  /*10460*/  ENDCOLLECTIVE ;  /* 0x000000000000791b */ /* 0x000ff40003800000 */
.L_x_322:
[----:B------:R-:W-:Y:S05]  /*10470*/  BSYNC B0 ;  /* 0x0000000000007941 */ /* 0x000fea0003800000 */
.L_x_321:
[----:B------:R-:W-:Y:S01]  /*10480*/  PLOP3.LUT P0, PT, P1, PT, PT, 0x80, 0x0 ;  /* 0x000000000000781c */ /* 0x000fe20000f0f070 */
[----:B------:R-:W-:-:S12]  /*10490*/  BRA `(.L_x_323) ;  /* 0xfffffff800dc7947 */ /* 0x000fd8000383ffff */
.L_x_314:
[----:B0-----:R0:W1:Y:S02]  /*104a0*/  SYNCS.PHASECHK.TRANS64.TRYWAIT P0, [R7+URZ], R2 ;  /* 0x00000002070075a7 */ /* 0x001064000800017f */
[----:B-1----:R-:W-:Y:S05]  /*104b0*/  @!P0 NANOSLEEP.SYNCS 0x989680 ;  /* 0x009896800000895d */ /* 0x002fea0003900000 */
[----:B------:R-:W1:Y:S02]  /*104c0*/  @!P0 SYNCS.PHASECHK.TRANS64 P0, [R7+URZ], R2 ;  /* 0x00000002070085a7 */ /* 0x000e64000800007f */
[----:B-1----:R-:W-:Y:S05]  /*104d0*/  @!P0 BRA `(.L_x_314) ;  /* 0xfffffffc00f08947 */ /* 0x002fea000383ffff */
[----:B------:R-:W-:Y:S05]  /*104e0*/  BRA `(.L_x_324) ;  /* 0xfffffffc00207947 */ /* 0x000fea000383ffff */
.L_x_315:
[----:B0-----:R0:W1:Y:S02]  /*104f0*/  SYNCS.PHASECHK.TRANS64.TRYWAIT P0, [R9+URZ], R4 ;  /* 0x00000004090075a7 */ /* 0x001064000800017f */
[----:B-1----:R-:W-:Y:S05]  /*10500*/  @!P0 NANOSLEEP.SYNCS 0x989680 ;  /* 0x009896800000895d */ /* 0x002fea0003900000 */
[----:B------:R-:W1:Y:S02]  /*10510*/  @!P0 SYNCS.PHASECHK.TRANS64 P0, [R9+URZ], R4 ;  /* 0x00000004090085a7 */ /* 0x000e64000800007f */
[----:B-1----:R-:W-:Y:S05]  /*10520*/  @!P0 BRA `(.L_x_315) ;  /* 0xfffffffc00f08947 */ /* 0x002fea000383ffff */
[----:B------:R-:W-:Y:S05]  /*10530*/  BRA `(.L_x_325) ;  /* 0xfffffffc00287947 */ /* 0x000fea000383ffff */
.L_x_326:
[----:B------:R-:W-:-:S00]  /*10540*/  BRA `(.L_x_326) ;  /* 0xfffffffc00fc7947 */ /* 0x000fc0000383ffff */
[----:B------:R-:W-:-:S00]  /*10550*/  NOP ;  /* 0x0000000000007918 */ /* 0x000fc00000000000 */
        /* <DEDUP_REMOVED lines=10> */
.L_x_327:


//--------------------- .nv.shared._ZN7cutlass13device_kernelINS_4gemm6kernel13GemmUniversalIN4cute5tupleIJiiiiEEENS1_10collective13CollectiveMmaINS1_37MainloopSm90TmaGmmaWarpSpecializedFP8ILi3ENS5_IJNS4_1CILi1EEESB_SB_EEENS1_35KernelTmaWarpSpecializedCooperativeEEENS5_IJNSA_ILi256EEENSA_ILi128EEESG_EEENS_12float_e5m2_tENS5_IJlSB_lEEESI_SJ_NS4_8TiledMMAINS4_8MMA_AtomIJNS4_4SM904GMMA31MMA_64x128x32_F32E5M2E5M2_SS_TNILNSN_7ScaleInE1ELSP_1EEEEEENS4_6LayoutINS5_IJNSA_ILi2EEESB_SB_EEENS5_IJSB_NSA_ILi0EEESV_EEEEENS5_IJNS4_10UnderscoreESY_SY_EEEEENS4_13SM90_TMA_LOADENS4_14ComposedLayoutINS4_7SwizzleILi3ELi4ELi3EEENS4_18smem_ptr_flag_bitsILi8EEENSS_INS5_IJNSA_ILi8EEESG_EEENS5_IJSG_SB_EEEEEEEvNS4_8identityES11_S1B_vS1C_EENS_8epilogue10collective6detail29Sm90TmaWarpSpecializedAdapterINS1F_15DefaultEpilogueISI_SJ_SJ_NS1E_6thread17LinearCombinationISI_Li1EffLNS1J_9ScaleType4KindE0ELNS_15FloatRoundStyleE2ESI_EENS1_15EpilogueDefaultEEEEEvvEEEEvNT_6ParamsE --------------------------
	.section	.nv.shared._ZN7cutlass13device_kernelINS_4gemm6kernel13GemmUniversalIN4cute5tupleIJiiiiEEENS1_10collective13CollectiveMmaINS1_37MainloopSm90TmaGmmaWarpSpecializedFP8ILi3ENS5_IJNS4_1CILi1EEESB_SB_EEENS1_35KernelTmaWarpSpecializedCooperativeEEENS5_IJNSA_ILi256EEENSA_ILi128EEESG_EEENS_12float_e5m2_tENS5_IJlSB_lEEESI_SJ_NS4_8TiledMMAINS4_8MMA_AtomIJNS4_4SM904GMMA31MMA_64x128x32_F32E5M2E5M2_SS_TNILNSN_7ScaleInE1ELSP_1EEEEEENS4_6LayoutINS5_IJNSA_ILi2EEESB_SB_EEENS5_IJSB_NSA_ILi0EEESV_EEEEENS5_IJNS4_10UnderscoreESY_SY_EEEEENS4_13SM90_TMA_LOADENS4_14ComposedLayoutINS4_7SwizzleILi3ELi4ELi3EEENS4_18smem_ptr_flag_bitsILi8EEENSS_INS5_IJNSA_ILi8EEESG_EEENS5_IJSG_SB_EEEEEEEvNS4_8identityES11_S1B_vS1C_EENS_8epilogue10collective6detail29Sm90TmaWarpSpecializedAdapterINS1F_15DefaultEpilogueISI_SJ_SJ_NS1E_6thread17LinearCombinationISI_Li1EffLNS1J_9ScaleType4KindE0ELNS_15FloatRoundStyleE2ESI_EENS1_15EpilogueDefaultEEEEEvvEEEEvNT_6ParamsE,"aw",@nobits
	.sectionflags	@""
	.align	16
	.zero		1024


//--------------------- .nv.shared.reserved.0     --------------------------
	.section	.nv.shared.reserved.0,"aw",@nobits
	.weak		__nv_reservedSMEM_offset_0_alias
	.size		__nv_reservedSMEM_offset_0_alias, 0, 0
	.other		__nv_reservedSMEM_offset_0_alias,@"STO_CUDA_RESERVED_SHARED STV_DEFAULT"
__nv_reservedSMEM_offset_0_alias:
	.zero		0


//--------------------- .nv.global                --------------------------
	.section	.nv.global,"aw",@nobits
.nv.global:
	.type		_ZN39_INTERNAL_1cdc4582_4_k_cu_0844791d_44274cute1_E,@object
	.size		_ZN39_INTERNAL_1cdc4582_4_k_cu_0844791d_44274cute1_E,(_ZN39_INTERNAL_1cdc4582_4_k_cu_0844791d_44274cuda3std3__45__cpo6cbeginE - _ZN39_INTERNAL_1cdc4582_4_k_cu_0844791d_44274cute1_E)
_ZN39_INTERNAL_1cdc4582_4_k_cu_0844791d_44274cute1_E:
	.zero		1
	.type		_ZN39_INTERNAL_1cdc4582_4_k_cu_0844791d_44274cuda3std3__45__cpo6cbeginE,@object
	.size		_ZN39_INTERNAL_1cdc4582_4_k_cu_0844791d_44274cuda3std3__45__cpo6cbeginE,(_ZN39_INTERNAL_1cdc4582_4_k_cu_0844791d_44274cuda3std3__48in_placeE - _ZN39_INTERNAL_1cdc4582_4_k_cu_0844791d_44274cuda3std3__45__cpo6cbeginE)
_ZN39_INTERNAL_1cdc4582_4_k_cu_0844791d_44274cuda3std3__45__cpo6cbeginE:
	.zero		1
	.type		_ZN39_INTERNAL_1cdc4582_4_k_cu_0844791d_44274cuda3std3__48in_placeE,@object
	.size		_ZN39_INTERNAL_1cdc4582_4_k_cu_0844791d_44274cuda3std3__48in_placeE,(_ZN39_INTERNAL_1cdc4582_4_k_cu_0844791d_44274cuda3std6ranges3__45__cpo9iter_moveE - _ZN39_INTERNAL_1cdc4582_4_k_cu_0844791d_44274cuda3std3__48in_placeE)
_ZN39_INTERNAL_1cdc4582_4_k_cu_0844791d_44274cuda3std3__48in_placeE:
	.zero		1
	.type		_ZN39_INTERNAL_1cdc4582_4_k_cu_0844791d_44274cuda3std6ranges3__45__cpo9iter_moveE,@object
	.size		_ZN39_INTERNAL_1cdc4582_4_k_cu_0844791d_44274cuda3std6ranges3__45__cpo9iter_moveE,(_ZN39_INTERNAL_1cdc4582_4_k_cu_0844791d_44274cuda3std3__45__cpo5beginE - _ZN39_INTERNAL_1cdc4582_4_k_cu_0844791d_44274cuda3std6ranges3__45__cpo9iter_moveE)
_ZN39_INTERNAL_1cdc4582_4_k_cu_0844791d_44274cuda3std6ranges3__45__cpo9iter_moveE:
	.zero		1
	.type		_ZN39_INTERNAL_1cdc4582_4_k_cu_0844791d_44274cuda3std3__45__cpo5beginE,@object
	.size		_ZN39_INTERNAL_1cdc4582_4_k_cu_0844791d_44274cuda3std3__45__cpo5beginE,(_ZN39_INTERNAL_1cdc4582_4_k_cu_0844791d_44274cuda3std3__441_GLOBAL__N__1cdc4582_4_k_cu_0844791d_44276ignoreE - _ZN39_INTERNAL_1cdc4582_4_k_cu_0844791d_44274cuda3std3__45__cpo5beginE)
_ZN39_INTERNAL_1cdc4582_4_k_cu_0844791d_44274cuda3std3__45__cpo5beginE:
	.zero		1
	.type		_ZN39_INTERNAL_1cdc4582_4_k_cu_0844791d_44274cuda3std3__441_GLOBAL__N__1cdc4582_4_k_cu_0844791d_44276ignoreE,@object
	.size		_ZN39_INTERNAL_1cdc4582_4_k_cu_0844791d_44274cuda3std3__441_GLOBAL__N__1cdc4582_4_k_cu_0844791d_44276ignoreE,(_ZN39_INTERNAL_1cdc4582_4_k_cu_0844791d_44274cute7productE - _ZN39_INTERNAL_1cdc4582_4_k_cu_0844791d_44274cuda3std3__441_GLOBAL__N__1cdc4582_4_k_cu_0844791d_44276ignoreE)
_ZN39_INTERNAL_1cdc4582_4_k_cu_0844791d_44274cuda3std3__441_GLOBAL__N__1cdc4582_4_k_cu_0844791d_44276ignoreE:
	.zero		1
	.type		_ZN39_INTERNAL_1cdc4582_4_k_cu_0844791d_44274cute7productE,@object
	.size		_ZN39_INTERNAL_1cdc4582_4_k_cu_0844791d_44274cute7productE,(_ZN39_INTERNAL_1cdc4582_4_k_cu_0844791d_44274cuda3std3__45__cpo3endE - _ZN39_INTERNAL_1cdc4582_4_k_cu_0844791d_44274cute7productE)
_ZN39_INTERNAL_1cdc4582_4_k_cu_0844791d_44274cute7productE:
	.zero		1
	.type		_ZN39_INTERNAL_1cdc4582_4_k_cu_0844791d_44274cuda3std3__45__cpo3endE,@object
	.size		_ZN39_INTERNAL_1cdc4582_4_k_cu_0844791d_44274cuda3std3__45__cpo3endE,(_ZN39_INTERNAL_1cdc4582_4_k_cu_0844791d_44274cuda3std3__419piecewise_constructE - _ZN39_INTERNAL_1cdc4582_4_k_cu_0844791d_44274cuda3std3__45__cpo3endE)
_ZN39_INTERNAL_1cdc4582_4_k_cu_0844791d_44274cuda3std3__45__cpo3endE:
	.zero		1
	.type		_ZN39_INTERNAL_1cdc4582_4_k_cu_0844791d_44274cuda3std3__419piecewise_constructE,@object
	.size		_ZN39_INTERNAL_1cdc4582_4_k_cu_0844791d_44274cuda3std3__419piecewise_constructE,(_ZN39_INTERNAL_1cdc4582_4_k_cu_0844791d_44274cuda3std3__45__cpo4cendE - _ZN39_INTERNAL_1cdc4582_4_k_cu_0844791d_44274cuda3std3__419piecewise_constructE)
_ZN39_INTERNAL_1cdc4582_4_k_cu_0844791d_44274cuda3std3__419piecewise_constructE:
	.zero		1
	.type		_ZN39_INTERNAL_1cdc4582_4_k_cu_0844791d_44274cuda3std3__45__cpo4cendE,@object
	.size		_ZN39_INTERNAL_1cdc4582_4_k_cu_0844791d_44274cuda3std3__45__cpo4cendE,(_ZN39_INTERNAL_1cdc4582_4_k_cu_0844791d_44274cuda3std6ranges3__45__cpo4swapE - _ZN39_INTERNAL_1cdc4582_4_k_cu_0844791d_44274cuda3std3__45__cpo4cendE)
_ZN39_INTERNAL_1cdc4582_4_k_cu_0844791d_44274cuda3std3__45__cpo4cendE:
	.zero		1
	.type		_ZN39_INTERNAL_1cdc4582_4_k_cu_0844791d_44274cuda3std6ranges3__45__cpo4swapE,@object
	.size		_ZN39_INTERNAL_1cdc4582_4_k_cu_0844791d_44274cuda3std6ranges3__45__cpo4swapE,(.L_7 - _ZN39_INTERNAL_1cdc4582_4_k_cu_0844791d_44274cuda3std6ranges3__45__cpo4swapE)
_ZN39_INTERNAL_1cdc4582_4_k_cu_0844791d_44274cuda3std6ranges3__45__cpo4swapE:
	.zero		1
.L_7:


//--------------------- .nv.constant0._ZN7cutlass13device_kernelINS_4gemm6kernel13GemmUniversalIN4cute5tupleIJiiiiEEENS1_10collective13CollectiveMmaINS1_37MainloopSm90TmaGmmaWarpSpecializedFP8ILi3ENS5_IJNS4_1CILi1EEESB_SB_EEENS1_35KernelTmaWarpSpecializedCooperativeEEENS5_IJNSA_ILi256EEENSA_ILi128EEESG_EEENS_12float_e5m2_tENS5_IJlSB_lEEESI_SJ_NS4_8TiledMMAINS4_8MMA_AtomIJNS4_4SM904GMMA31MMA_64x128x32_F32E5M2E5M2_SS_TNILNSN_7ScaleInE1ELSP_1EEEEEENS4_6LayoutINS5_IJNSA_ILi2EEESB_SB_EEENS5_IJSB_NSA_ILi0EEESV_EEEEENS5_IJNS4_10UnderscoreESY_SY_EEEEENS4_13SM90_TMA_LOADENS4_14ComposedLayoutINS4_7SwizzleILi3ELi4ELi3EEENS4_18smem_ptr_flag_bitsILi8EEENSS_INS5_IJNSA_ILi8EEESG_EEENS5_IJSG_SB_EEEEEEEvNS4_8identityES11_S1B_vS1C_EENS_8epilogue10collective6detail29Sm90TmaWarpSpecializedAdapterINS1F_15DefaultEpilogueISI_SJ_SJ_NS1E_6thread17LinearCombinationISI_Li1EffLNS1J_9ScaleType4KindE0ELNS_15FloatRoundStyleE2ESI_EENS1_15EpilogueDefaultEEEEEvvEEEEvNT_6ParamsE --------------------------
	.section	.nv.constant0._ZN7cutlass13device_kernelINS_4gemm6kernel13GemmUniversalIN4cute5tupleIJiiiiEEENS1_10collective13CollectiveMmaINS1_37MainloopSm90TmaGmmaWarpSpecializedFP8ILi3ENS5_IJNS4_1CILi1EEESB_SB_EEENS1_35KernelTmaWarpSpecializedCooperativeEEENS5_IJNSA_ILi256EEENSA_ILi128EEESG_EEENS_12float_e5m2_tENS5_IJlSB_lEEESI_SJ_NS4_8TiledMMAINS4_8MMA_AtomIJNS4_4SM904GMMA31MMA_64x128x32_F32E5M2E5M2_SS_TNILNSN_7ScaleInE1ELSP_1EEEEEENS4_6LayoutINS5_IJNSA_ILi2EEESB_SB_EEENS5_IJSB_NSA_ILi0EEESV_EEEEENS5_IJNS4_10UnderscoreESY_SY_EEEEENS4_13SM90_TMA_LOADENS4_14ComposedLayoutINS4_7SwizzleILi3ELi4ELi3EEENS4_18smem_ptr_flag_bitsILi8EEENSS_INS5_IJNSA_ILi8EEESG_EEENS5_IJSG_SB_EEEEEEEvNS4_8identityES11_S1B_vS1C_EENS_8epilogue10collective6detail29Sm90TmaWarpSpecializedAdapterINS1F_15DefaultEpilogueISI_SJ_SJ_NS1E_6thread17LinearCombinationISI_Li1EffLNS1J_9ScaleType4KindE0ELNS_15FloatRoundStyleE2ESI_EENS1_15EpilogueDefaultEEEEEvvEEEEvNT_6ParamsE,"a",@progbits
	.sectionflags	@""
	.align	4
.nv.constant0._ZN7cutlass13device_kernelINS_4gemm6kernel13GemmUniversalIN4cute5tupleIJiiiiEEENS1_10collective13CollectiveMmaINS1_37MainloopSm90TmaGmmaWarpSpecializedFP8ILi3ENS5_IJNS4_1CILi1EEESB_SB_EEENS1_35KernelTmaWarpSpecializedCooperativeEEENS5_IJNSA_ILi256EEENSA_ILi128EEESG_EEENS_12float_e5m2_tENS5_IJlSB_lEEESI_SJ_NS4_8TiledMMAINS4_8MMA_AtomIJNS4_4SM904GMMA31MMA_64x128x32_F32E5M2E5M2_SS_TNILNSN_7ScaleInE1ELSP_1EEEEEENS4_6LayoutINS5_IJNSA_ILi2EEESB_SB_EEENS5_IJSB_NSA_ILi0EEESV_EEEEENS5_IJNS4_10UnderscoreESY_SY_EEEEENS4_13SM90_TMA_LOADENS4_14ComposedLayoutINS4_7SwizzleILi3ELi4ELi3EEENS4_18smem_ptr_flag_bitsILi8EEENSS_INS5_IJNSA_ILi8EEESG_EEENS5_IJSG_SB_EEEEEEEvNS4_8identityES11_S1B_vS1C_EENS_8epilogue10collective6detail29Sm90TmaWarpSpecializedAdapterINS1F_15DefaultEpilogueISI_SJ_SJ_NS1E_6thread17LinearCombinationISI_Li1EffLNS1J_9ScaleType4KindE0ELNS_15FloatRoundStyleE2ESI_EENS1_15EpilogueDefaultEEEEEvvEEEEvNT_6ParamsE:
	.zero		1664


//--------------------- SYMBOLS --------------------------

	.type		.nv.reservedSmem.offset0,@object
	.size		.nv.reservedSmem.offset0,0x4
